// auto-generated by cutlass_sweep.gemm — config: {"arch": "sm_90", "cluster_m": 1, "cluster_n": 1, "dtype": "bf16", "dtype_b": "bf16", "layout": "nt", "stages": 0, "tile_k": 64, "tile_m": 128, "tile_n": 160}
#include "cutlass/cutlass.h"
#include "cutlass/gemm/collective/collective_builder.hpp"
#include "cutlass/gemm/device/gemm_universal_adapter.h"
#include "cutlass/gemm/kernel/gemm_universal.hpp"
#include "cutlass/epilogue/collective/collective_builder.hpp"

using ElemA = cutlass::bfloat16_t;
using ElemB = cutlass::bfloat16_t;
using ElemCD = cutlass::bfloat16_t;
using Acc  = float;
using TileShape    = cute::Shape<cute::_128, cute::_160, cute::_64>;
using ClusterShape = cute::Shape<cute::_1, cute::_1, cute::_1>;

using CollectiveEpilogue = typename cutlass::epilogue::collective::CollectiveBuilder<
    cutlass::arch::Sm90, cutlass::arch::OpClassTensorOp,
    TileShape, ClusterShape,
    cutlass::epilogue::collective::EpilogueTileAuto,
    Acc, Acc,
    ElemCD, cutlass::layout::RowMajor, 128 / cutlass::sizeof_bits<ElemCD>::value,
    ElemCD, cutlass::layout::RowMajor, 128 / cutlass::sizeof_bits<ElemCD>::value,
    cutlass::epilogue::collective::EpilogueScheduleAuto
  >::CollectiveOp;

using CollectiveMainloop = typename cutlass::gemm::collective::CollectiveBuilder<
    cutlass::arch::Sm90, cutlass::arch::OpClassTensorOp,
    ElemA, cutlass::layout::RowMajor, 128 / cutlass::sizeof_bits<ElemA>::value,
    ElemB, cutlass::layout::ColumnMajor, 128 / cutlass::sizeof_bits<ElemB>::value,
    Acc,
    TileShape, ClusterShape,
    cutlass::gemm::collective::StageCountAutoCarveout<static_cast<int>(sizeof(typename CollectiveEpilogue::SharedStorage))>,
    cutlass::gemm::collective::KernelScheduleAuto
  >::CollectiveOp;

using GemmKernel = cutlass::gemm::kernel::GemmUniversal<
    cute::Shape<int,int,int,int>,
    CollectiveMainloop,
    CollectiveEpilogue
>;
using Gemm = cutlass::gemm::device::GemmUniversalAdapter<GemmKernel>;

// Force the device kernel symbol into the cubin without needing a host main.
auto* _anchor = &cutlass::device_kernel<GemmKernel>;


// ===== COMPILED SASS (sm_90a) =====

	.target	sm_90a

	.elftype	@"ET_EXEC"


//--------------------- .note.nv.tkinfo           --------------------------
	.section	.note.nv.tkinfo,"",@"SHT_NOTE"
	.sectionflags	@"SHF_NOTE_NV_TKINFO"
	.tkinfo
        /*0018*/ 	.word	0x00000002
        /*0030*/ 	.string	""
        /*0030*/ 	.string	"ptxas"
        /*0030*/ 	.string	"Cuda compilation tools, release 13.0, V13.0.88"
        /*0030*/ 	.string	"Build cuda_13.0.r13.0/compiler.36424714_0"
        /*0030*/ 	.string	"-arch sm_90a -m 64 "



//--------------------- .note.nv.cuinfo           --------------------------
	.section	.note.nv.cuinfo,"",@"SHT_NOTE"
	.sectionflags	@"SHF_NOTE_NV_CUINFO"
        /*0018*/ 	.short	0x0002
        /*001a*/ 	.short	0x005a
        /*001c*/ 	.short	0x0082
	.zero		2


//--------------------- .nv.info                  --------------------------
	.section	.nv.info,"",@"SHT_CUDA_INFO"
	.align	4


	//----- nvinfo : EIATTR_REGCOUNT
	.align		4
        /*0000*/ 	.byte	0x04, 0x2f
        /*0002*/ 	.short	(.L_15 - .L_14)
	.align		4
.L_14:
        /*0004*/ 	.word	index@(_ZN7cutlass13device_kernelINS_4gemm6kernel13GemmUniversalIN4cute5tupleIJiiiiEEENS1_10collective13CollectiveMmaINS1_34MainloopSm90TmaGmmaWarpSpecializedILi6ENS5_IJNS4_1CILi1EEESB_SB_EEENS1_35KernelTmaWarpSpecializedCooperativeEEENS5_IJNSA_ILi128EEENSA_ILi160EEENSA_ILi64EEEEEENS_10bfloat16_tENS5_IJlSB_lEEESJ_SK_NS4_8TiledMMAINS4_8MMA_AtomIJNS4_4SM904GMMA27MMA_64x32x16_F32BF16BF16_SSILNSO_5MajorE0ELSQ_0ELNSO_7ScaleInE1ELSR_1EEEEEENS4_6LayoutINS5_IJNSA_ILi2EEESB_SB_EEENS5_IJSB_NSA_ILi0EEESX_EEEEENS5_IJNS4_10UnderscoreES10_S10_EEEEENS4_13SM90_TMA_LOADENS4_14ComposedLayoutINS4_7SwizzleILi3ELi4ELi3EEENS4_18smem_ptr_flag_bitsILi16EEENSU_INS5_IJNSA_ILi8EEESH_EEENS5_IJSH_SB_EEEEEEEvNS4_8identityES13_S1D_vS1E_EENS_8epilogue10collective6detail29Sm90TmaWarpSpecializedAdapterINS1H_15DefaultEpilogueISJ_SK_SK_NS1G_6thread17LinearCombinationISJ_Li1EffLNS1L_9ScaleType4KindE0ELNS_15FloatRoundStyleE2ESJ_EENS1_15EpilogueDefaultEEEEEvvEEEEvNT_6ParamsE)
        /*0008*/ 	.word	0x000000a8


	//----- nvinfo : EIATTR_FRAME_SIZE
	.align		4
.L_15:
        /*000c*/ 	.byte	0x04, 0x11
        /*000e*/ 	.short	(.L_17 - .L_16)
	.align		4
.L_16:
        /*0010*/ 	.word	index@(_ZN7cutlass13device_kernelINS_4gemm6kernel13GemmUniversalIN4cute5tupleIJiiiiEEENS1_10collective13CollectiveMmaINS1_34MainloopSm90TmaGmmaWarpSpecializedILi6ENS5_IJNS4_1CILi1EEESB_SB_EEENS1_35KernelTmaWarpSpecializedCooperativeEEENS5_IJNSA_ILi128EEENSA_ILi160EEENSA_ILi64EEEEEENS_10bfloat16_tENS5_IJlSB_lEEESJ_SK_NS4_8TiledMMAINS4_8MMA_AtomIJNS4_4SM904GMMA27MMA_64x32x16_F32BF16BF16_SSILNSO_5MajorE0ELSQ_0ELNSO_7ScaleInE1ELSR_1EEEEEENS4_6LayoutINS5_IJNSA_ILi2EEESB_SB_EEENS5_IJSB_NSA_ILi0EEESX_EEEEENS5_IJNS4_10UnderscoreES10_S10_EEEEENS4_13SM90_TMA_LOADENS4_14ComposedLayoutINS4_7SwizzleILi3ELi4ELi3EEENS4_18smem_ptr_flag_bitsILi16EEENSU_INS5_IJNSA_ILi8EEESH_EEENS5_IJSH_SB_EEEEEEEvNS4_8identityES13_S1D_vS1E_EENS_8epilogue10collective6detail29Sm90TmaWarpSpecializedAdapterINS1H_15DefaultEpilogueISJ_SK_SK_NS1G_6thread17LinearCombinationISJ_Li1EffLNS1L_9ScaleType4KindE0ELNS_15FloatRoundStyleE2ESJ_EENS1_15EpilogueDefaultEEEEEvvEEEEvNT_6ParamsE)
        /*0014*/ 	.word	0x00000000


	//----- nvinfo : EIATTR_MIN_STACK_SIZE
	.align		4
.L_17:
        /*0018*/ 	.byte	0x04, 0x12
        /*001a*/ 	.short	(.L_19 - .L_18)
	.align		4
.L_18:
        /*001c*/ 	.word	index@(_ZN7cutlass13device_kernelINS_4gemm6kernel13GemmUniversalIN4cute5tupleIJiiiiEEENS1_10collective13CollectiveMmaINS1_34MainloopSm90TmaGmmaWarpSpecializedILi6ENS5_IJNS4_1CILi1EEESB_SB_EEENS1_35KernelTmaWarpSpecializedCooperativeEEENS5_IJNSA_ILi128EEENSA_ILi160EEENSA_ILi64EEEEEENS_10bfloat16_tENS5_IJlSB_lEEESJ_SK_NS4_8TiledMMAINS4_8MMA_AtomIJNS4_4SM904GMMA27MMA_64x32x16_F32BF16BF16_SSILNSO_5MajorE0ELSQ_0ELNSO_7ScaleInE1ELSR_1EEEEEENS4_6LayoutINS5_IJNSA_ILi2EEESB_SB_EEENS5_IJSB_NSA_ILi0EEESX_EEEEENS5_IJNS4_10UnderscoreES10_S10_EEEEENS4_13SM90_TMA_LOADENS4_14ComposedLayoutINS4_7SwizzleILi3ELi4ELi3EEENS4_18smem_ptr_flag_bitsILi16EEENSU_INS5_IJNSA_ILi8EEESH_EEENS5_IJSH_SB_EEEEEEEvNS4_8identityES13_S1D_vS1E_EENS_8epilogue10collective6detail29Sm90TmaWarpSpecializedAdapterINS1H_15DefaultEpilogueISJ_SK_SK_NS1G_6thread17LinearCombinationISJ_Li1EffLNS1L_9ScaleType4KindE0ELNS_15FloatRoundStyleE2ESJ_EENS1_15EpilogueDefaultEEEEEvvEEEEvNT_6ParamsE)
        /*0020*/ 	.word	0x00000000
.L_19:


//--------------------- .nv.compat                --------------------------
	.section	.nv.compat,"",@"SHT_CUDA_COMPAT_INFO"
	.align	4
        /*0000*/ 	.byte	0x02, 0x09, 0x01, 0x00, 0x02, 0x02, 0x04, 0x00, 0x02, 0x05, 0x05, 0x00, 0x03, 0x07, 0x01, 0x01
        /*0010*/ 	.byte	0x02, 0x03, 0x01, 0x00, 0x02, 0x06, 0x01, 0x00, 0x04, 0x0b, 0x08, 0x00, 0x00, 0x00, 0x00, 0x00
        /*0020*/ 	.byte	0x00, 0x00, 0x00, 0x00


//--------------------- .nv.info._ZN7cutlass13device_kernelINS_4gemm6kernel13GemmUniversalIN4cute5tupleIJiiiiEEENS1_10collective13CollectiveMmaINS1_34MainloopSm90TmaGmmaWarpSpecializedILi6ENS5_IJNS4_1CILi1EEESB_SB_EEENS1_35KernelTmaWarpSpecializedCooperativeEEENS5_IJNSA_ILi128EEENSA_ILi160EEENSA_ILi64EEEEEENS_10bfloat16_tENS5_IJlSB_lEEESJ_SK_NS4_8TiledMMAINS4_8MMA_AtomIJNS4_4SM904GMMA27MMA_64x32x16_F32BF16BF16_SSILNSO_5MajorE0ELSQ_0ELNSO_7ScaleInE1ELSR_1EEEEEENS4_6LayoutINS5_IJNSA_ILi2EEESB_SB_EEENS5_IJSB_NSA_ILi0EEESX_EEEEENS5_IJNS4_10UnderscoreES10_S10_EEEEENS4_13SM90_TMA_LOADENS4_14ComposedLayoutINS4_7SwizzleILi3ELi4ELi3EEENS4_18smem_ptr_flag_bitsILi16EEENSU_INS5_IJNSA_ILi8EEESH_EEENS5_IJSH_SB_EEEEEEEvNS4_8identityES13_S1D_vS1E_EENS_8epilogue10collective6detail29Sm90TmaWarpSpecializedAdapterINS1H_15DefaultEpilogueISJ_SK_SK_NS1G_6thread17LinearCombinationISJ_Li1EffLNS1L_9ScaleType4KindE0ELNS_15FloatRoundStyleE2ESJ_EENS1_15EpilogueDefaultEEEEEvvEEEEvNT_6ParamsE --------------------------
	.section	.nv.info._ZN7cutlass13device_kernelINS_4gemm6kernel13GemmUniversalIN4cute5tupleIJiiiiEEENS1_10collective13CollectiveMmaINS1_34MainloopSm90TmaGmmaWarpSpecializedILi6ENS5_IJNS4_1CILi1EEESB_SB_EEENS1_35KernelTmaWarpSpecializedCooperativeEEENS5_IJNSA_ILi128EEENSA_ILi160EEENSA_ILi64EEEEEENS_10bfloat16_tENS5_IJlSB_lEEESJ_SK_NS4_8TiledMMAINS4_8MMA_AtomIJNS4_4SM904GMMA27MMA_64x32x16_F32BF16BF16_SSILNSO_5MajorE0ELSQ_0ELNSO_7ScaleInE1ELSR_1EEEEEENS4_6LayoutINS5_IJNSA_ILi2EEESB_SB_EEENS5_IJSB_NSA_ILi0EEESX_EEEEENS5_IJNS4_10UnderscoreES10_S10_EEEEENS4_13SM90_TMA_LOADENS4_14ComposedLayoutINS4_7SwizzleILi3ELi4ELi3EEENS4_18smem_ptr_flag_bitsILi16EEENSU_INS5_IJNSA_ILi8EEESH_EEENS5_IJSH_SB_EEEEEEEvNS4_8identityES13_S1D_vS1E_EENS_8epilogue10collective6detail29Sm90TmaWarpSpecializedAdapterINS1H_15DefaultEpilogueISJ_SK_SK_NS1G_6thread17LinearCombinationISJ_Li1EffLNS1L_9ScaleType4KindE0ELNS_15FloatRoundStyleE2ESJ_EENS1_15EpilogueDefaultEEEEEvvEEEEvNT_6ParamsE,"",@"SHT_CUDA_INFO"
	.sectionflags	@""
	.align	4


	//----- nvinfo : EIATTR_CUDA_API_VERSION
	.align		4
        /*0000*/ 	.byte	0x04, 0x37
        /*0002*/ 	.short	(.L_21 - .L_20)
.L_20:
        /*0004*/ 	.word	0x00000082


	//----- nvinfo : EIATTR_KPARAM_INFO
	.align		4
.L_21:
        /*0008*/ 	.byte	0x04, 0x17
        /*000a*/ 	.short	(.L_23 - .L_22)
.L_22:
        /*000c*/ 	.word	0x00000000
        /*0010*/ 	.short	0x0000
        /*0012*/ 	.short	0x0070
        /*0014*/ 	.byte	0x00, 0xf0, 0x01, 0x10


	//----- nvinfo : EIATTR_SPARSE_MMA_MASK
	.align		4
.L_23:
        /*0018*/ 	.byte	0x03, 0x50
        /*001a*/ 	.short	0x0000


	//----- nvinfo : EIATTR_MAXREG_COUNT
	.align		4
        /*001c*/ 	.byte	0x03, 0x1b
        /*001e*/ 	.short	0x00a8


	//----- nvinfo : EIATTR_NUM_BARRIERS
	.align		4
        /*0020*/ 	.byte	0x02, 0x4c
        /*0022*/ 	.byte	0x01
	.zero		1


	//----- nvinfo : EIATTR_EXTERNS
	.align		4
        /*0024*/ 	.byte	0x04, 0x0f
        /*0026*/ 	.short	(.L_25 - .L_24)


	//   ....[0]....
	.align		4
.L_24:
        /*0028*/ 	.word	index@(__assertfail)


	//----- nvinfo : EIATTR_MERCURY_ISA_VERSION
	.align		4
.L_25:
        /*002c*/ 	.byte	0x03, 0x5f
        /*002e*/ 	.short	0x0101


	//----- nvinfo : EIATTR_INT_WARP_WIDE_INSTR_OFFSETS
	.align		4
        /*0030*/ 	.byte	0x04, 0x31
        /*0032*/ 	.short	(.L_27 - .L_26)


	//   ....[0]....
.L_26:
        /*0034*/ 	.word	0x000003f0


	//   ....[1]....
        /*0038*/ 	.word	0x00000420


	//   ....[2]....
        /*003c*/ 	.word	0x00000500


	//----- nvinfo : EIATTR_COOP_GROUP_MASK_REGIDS
	.align		4
.L_27:
        /*0040*/ 	.byte	0x04, 0x29
        /*0042*/ 	.short	(.L_29 - .L_28)


	//   ....[0]....
.L_28:
        /*0044*/ 	.word	0xffffffff


	//   ....[1]....
        /*0048*/ 	.word	0xffffffff


	//   ....[2]....
        /*004c*/ 	.word	0xffffffff


	//   ....[3]....
        /*0050*/ 	.word	0xffffffff


	//   ....[4]....
        /*0054*/ 	.word	0xffffffff


	//----- nvinfo : EIATTR_COOP_GROUP_INSTR_OFFSETS
	.align		4
.L_29:
        /*0058*/ 	.byte	0x04, 0x28
        /*005a*/ 	.short	(.L_31 - .L_30)


	//   ....[0]....
.L_30:
        /*005c*/ 	.word	0x00000060


	//   ....[1]....
        /*0060*/ 	.word	0x00000070


	//   ....[2]....
        /*0064*/ 	.word	0x00000130


	//   ....[3]....
        /*0068*/ 	.word	0x00000300


	//   ....[4]....
        /*006c*/ 	.word	0x00000fb0


	//----- nvinfo : EIATTR_REG_RECONFIG
	.align		4
.L_31:
        /*0070*/ 	.byte	0x01, 0x54
	.zero		2


	//----- nvinfo : EIATTR_SYSCALL_OFFSETS
	.align		4
        /*0074*/ 	.byte	0x04, 0x46
        /*0076*/ 	.short	(.L_33 - .L_32)


	//   ....[0]....
.L_32:
        /*0078*/ 	.word	0x00001170


	//----- nvinfo : EIATTR_MBARRIER_INSTR_OFFSETS
	.align		4
.L_33:
        /*007c*/ 	.byte	0x04, 0x39
        /*007e*/ 	.short	(.L_35 - .L_34)


	//   ....[0]....
.L_34:
        /*0080*/ 	.word	0x00000230
        /*0084*/ 	.word	0x000000ff
        /*0088*/ 	.word	0x00000000
        /*008c*/ 	.short	0x0100
        /*008e*/ 	.byte	0x08
	.zero		1


	//   ....[1]....
        /*0090*/ 	.word	0x00000240
        /*0094*/ 	.word	0x000000ff
        /*0098*/ 	.word	0x00000030
        /*009c*/ 	.short	0x0100
        /*009e*/ 	.byte	0x08
	.zero		1


	//   ....[2]....
        /*00a0*/ 	.word	0x00000250
        /*00a4*/ 	.word	0x000000ff
        /*00a8*/ 	.word	0x00000008
        /*00ac*/ 	.short	0x0100
        /*00ae*/ 	.byte	0x08
	.zero		1


	//   ....[3]....
        /*00b0*/ 	.word	0x00000260
        /*00b4*/ 	.word	0x000000ff
        /*00b8*/ 	.word	0x00000038
        /*00bc*/ 	.short	0x0100
        /*00be*/ 	.byte	0x08
	.zero		1


	//   ....[4]....
        /*00c0*/ 	.word	0x00000270
        /*00c4*/ 	.word	0x000000ff
        /*00c8*/ 	.word	0x00000010
        /*00cc*/ 	.short	0x0100
        /*00ce*/ 	.byte	0x08
	.zero		1


	//   ....[5]....
        /*00d0*/ 	.word	0x00000280
        /*00d4*/ 	.word	0x000000ff
        /*00d8*/ 	.word	0x00000040
        /*00dc*/ 	.short	0x0100
        /*00de*/ 	.byte	0x08
	.zero		1


	//   ....[6]....
        /*00e0*/ 	.word	0x00000290
        /*00e4*/ 	.word	0x000000ff
        /*00e8*/ 	.word	0x00000018
        /*00ec*/ 	.short	0x0100
        /*00ee*/ 	.byte	0x08
	.zero		1


	//   ....[7]....
        /*00f0*/ 	.word	0x000002a0
        /*00f4*/ 	.word	0x000000ff
        /*00f8*/ 	.word	0x00000048
        /*00fc*/ 	.short	0x0100
        /*00fe*/ 	.byte	0x08
	.zero		1


	//   ....[8]....
        /*0100*/ 	.word	0x000002b0
        /*0104*/ 	.word	0x000000ff
        /*0108*/ 	.word	0x00000020
        /*010c*/ 	.short	0x0100
        /*010e*/ 	.byte	0x08
	.zero		1


	//   ....[9]....
        /*0110*/ 	.word	0x000002c0
        /*0114*/ 	.word	0x000000ff
        /*0118*/ 	.word	0x00000050
        /*011c*/ 	.short	0x0100
        /*011e*/ 	.byte	0x08
	.zero		1


	//   ....[10]....
        /*0120*/ 	.word	0x000002d0
        /*0124*/ 	.word	0x000000ff
        /*0128*/ 	.word	0x00000028
        /*012c*/ 	.short	0x0100
        /*012e*/ 	.byte	0x08
	.zero		1


	//   ....[11]....
        /*0130*/ 	.word	0x000002e0
        /*0134*/ 	.word	0x000000ff
        /*0138*/ 	.word	0x00000058
        /*013c*/ 	.short	0x0100
        /*013e*/ 	.byte	0x08
	.zero		1


	//   ....[12]....
        /*0140*/ 	.word	0x00000570
        /*0144*/ 	.word	0x000000ff
        /*0148*/ 	.word	0x00000070
        /*014c*/ 	.short	0x0100
        /*014e*/ 	.byte	0x06
	.zero		1


	//   ....[13]....
        /*0150*/ 	.word	0x000005d0
        /*0154*/ 	.word	0x000000ff
        /*0158*/ 	.word	0x00000078
        /*015c*/ 	.short	0x0100
        /*015e*/ 	.byte	0x06
	.zero		1


	//   ....[14]....
        /*0160*/ 	.word	0x000011f0
        /*0164*/ 	.word	0x00000003
        /*0168*/ 	.word	0x00000000
        /*016c*/ 	.short	0x010a
        /*016e*/ 	.byte	0x3f
	.zero		1


	//   ....[15]....
        /*0170*/ 	.word	0x00001230
        /*0174*/ 	.word	0x00000003
        /*0178*/ 	.word	0x00000000
        /*017c*/ 	.short	0x010a
        /*017e*/ 	.byte	0x3f
	.zero		1


	//   ....[16]....
        /*0180*/ 	.word	0x00001c50
        /*0184*/ 	.word	0x000000ff
        /*0188*/ 	.word	0x00000000
        /*018c*/ 	.short	0x010a
        /*018e*/ 	.byte	0x09
	.zero		1


	//   ....[17]....
        /*0190*/ 	.word	0x00001c90
        /*0194*/ 	.word	0x000000ff
        /*0198*/ 	.word	0x00000000
        /*019c*/ 	.short	0x010a
        /*019e*/ 	.byte	0x09
	.zero		1


	//   ....[18]....
        /*01a0*/ 	.word	0x00002550
        /*01a4*/ 	.word	0x000000ff
        /*01a8*/ 	.word	0x00000000
        /*01ac*/ 	.short	0x0101
        /*01ae*/ 	.byte	0x08
	.zero		1


	//   ....[19]....
        /*01b0*/ 	.word	0x00002750
        /*01b4*/ 	.word	0x000000ff
        /*01b8*/ 	.word	0x00000000
        /*01bc*/ 	.short	0x0101
        /*01be*/ 	.byte	0x06
	.zero		1


	//   ....[20]....
        /*01c0*/ 	.word	0x000088b0
        /*01c4*/ 	.word	0x0000000e
        /*01c8*/ 	.word	0x00000030
        /*01cc*/ 	.short	0x010a
        /*01ce*/ 	.byte	0x3f
	.zero		1


	//   ....[21]....
        /*01d0*/ 	.word	0x00008c30
        /*01d4*/ 	.word	0x00000006
        /*01d8*/ 	.word	0x00000078
        /*01dc*/ 	.short	0x0101
        /*01de*/ 	.byte	0x3f
	.zero		1


	//   ....[22]....
        /*01e0*/ 	.word	0x00009360
        /*01e4*/ 	.word	0x00000007
        /*01e8*/ 	.word	0x00000000
        /*01ec*/ 	.short	0x010a
        /*01ee*/ 	.byte	0x3f
	.zero		1


	//   ....[23]....
        /*01f0*/ 	.word	0x000093e0
        /*01f4*/ 	.word	0x00000009
        /*01f8*/ 	.word	0x00000000
        /*01fc*/ 	.short	0x010a
        /*01fe*/ 	.byte	0x3f
	.zero		1


	//   ....[24]....
        /*0200*/ 	.word	0x00009470
        /*0204*/ 	.word	0x00000006
        /*0208*/ 	.word	0x00000000
        /*020c*/ 	.short	0x010a
        /*020e*/ 	.byte	0x3f
	.zero		1


	//   ....[25]....
        /*0210*/ 	.word	0x00009500
        /*0214*/ 	.word	0x00000009
        /*0218*/ 	.word	0x00000000
        /*021c*/ 	.short	0x010a
        /*021e*/ 	.byte	0x3f
	.zero		1


	//   ....[26]....
        /*0220*/ 	.word	0x00009590
        /*0224*/ 	.word	0x00000006
        /*0228*/ 	.word	0x00000000
        /*022c*/ 	.short	0x010a
        /*022e*/ 	.byte	0x3f
	.zero		1


	//   ....[27]....
        /*0230*/ 	.word	0x00009620
        /*0234*/ 	.word	0x00000003
        /*0238*/ 	.word	0x00000000
        /*023c*/ 	.short	0x010a
        /*023e*/ 	.byte	0x3f
	.zero		1


	//   ....[28]....
        /*0240*/ 	.word	0x00009680
        /*0244*/ 	.word	0x00000003
        /*0248*/ 	.word	0x00000000
        /*024c*/ 	.short	0x010a
        /*024e*/ 	.byte	0x3f
	.zero		1


	//   ....[29]....
        /*0250*/ 	.word	0x000096e0
        /*0254*/ 	.word	0x00000004
        /*0258*/ 	.word	0x00000000
        /*025c*/ 	.short	0x010a
        /*025e*/ 	.byte	0x3f
	.zero		1


	//   ....[30]....
        /*0260*/ 	.word	0x000097b0
        /*0264*/ 	.word	0x0000000e
        /*0268*/ 	.word	0x00000030
        /*026c*/ 	.short	0x010a
        /*026e*/ 	.byte	0x3f
	.zero		1


	//   ....[31]....
        /*0270*/ 	.word	0x00009880
        /*0274*/ 	.word	0x00000007
        /*0278*/ 	.word	0x00000000
        /*027c*/ 	.short	0x010a
        /*027e*/ 	.byte	0x3f
	.zero		1


	//   ....[32]....
        /*0280*/ 	.word	0x000098d0
        /*0284*/ 	.word	0x00000009
        /*0288*/ 	.word	0x00000000
        /*028c*/ 	.short	0x010a
        /*028e*/ 	.byte	0x3f
	.zero		1


	//   ....[33]....
        /*0290*/ 	.word	0x00009920
        /*0294*/ 	.word	0x00000006
        /*0298*/ 	.word	0x00000000
        /*029c*/ 	.short	0x010a
        /*029e*/ 	.byte	0x3f
	.zero		1


	//   ....[34]....
        /*02a0*/ 	.word	0x00009970
        /*02a4*/ 	.word	0x00000009
        /*02a8*/ 	.word	0x00000000
        /*02ac*/ 	.short	0x010a
        /*02ae*/ 	.byte	0x3f
	.zero		1


	//   ....[35]....
        /*02b0*/ 	.word	0x000099c0
        /*02b4*/ 	.word	0x00000006
        /*02b8*/ 	.word	0x00000000
        /*02bc*/ 	.short	0x010a
        /*02be*/ 	.byte	0x3f
	.zero		1


	//----- nvinfo : EIATTR_NUM_MBARRIERS
	.align		4
.L_35:
        /*02c0*/ 	.byte	0x03, 0x38
        /*02c2*/ 	.short	0x000e


	//----- nvinfo : EIATTR_EXIT_INSTR_OFFSETS
	.align		4
        /*02c4*/ 	.byte	0x04, 0x1c
        /*02c6*/ 	.short	(.L_37 - .L_36)


	//   ....[0]....
.L_36:
        /*02c8*/ 	.word	0x00000620


	//   ....[1]....
        /*02cc*/ 	.word	0x00000ee0


	//   ....[2]....
        /*02d0*/ 	.word	0x00007f20


	//   ....[3]....
        /*02d4*/ 	.word	0x00008550


	//   ....[4]....
        /*02d8*/ 	.word	0x00009670


	//----- nvinfo : EIATTR_MAX_THREADS
	.align		4
.L_37:
        /*02dc*/ 	.byte	0x04, 0x05
        /*02de*/ 	.short	(.L_39 - .L_38)
.L_38:
        /*02e0*/ 	.word	0x00000180
        /*02e4*/ 	.word	0x00000001
        /*02e8*/ 	.word	0x00000001


	//----- nvinfo : EIATTR_CRS_STACK_SIZE
	.align		4
.L_39:
        /*02ec*/ 	.byte	0x04, 0x1e
        /*02ee*/ 	.short	(.L_41 - .L_40)
.L_40:
        /*02f0*/ 	.word	0x00000000


	//----- nvinfo : EIATTR_CBANK_PARAM_SIZE
	.align		4
.L_41:
        /*02f4*/ 	.byte	0x03, 0x19
        /*02f6*/ 	.short	0x0470


	//----- nvinfo : EIATTR_PARAM_CBANK
	.align		4
        /*02f8*/ 	.byte	0x04, 0x0a
        /*02fa*/ 	.short	(.L_43 - .L_42)
	.align		4
.L_42:
        /*02fc*/ 	.word	index@(.nv.constant0._ZN7cutlass13device_kernelINS_4gemm6kernel13GemmUniversalIN4cute5tupleIJiiiiEEENS1_10collective13CollectiveMmaINS1_34MainloopSm90TmaGmmaWarpSpecializedILi6ENS5_IJNS4_1CILi1EEESB_SB_EEENS1_35KernelTmaWarpSpecializedCooperativeEEENS5_IJNSA_ILi128EEENSA_ILi160EEENSA_ILi64EEEEEENS_10bfloat16_tENS5_IJlSB_lEEESJ_SK_NS4_8TiledMMAINS4_8MMA_AtomIJNS4_4SM904GMMA27MMA_64x32x16_F32BF16BF16_SSILNSO_5MajorE0ELSQ_0ELNSO_7ScaleInE1ELSR_1EEEEEENS4_6LayoutINS5_IJNSA_ILi2EEESB_SB_EEENS5_IJSB_NSA_ILi0EEESX_EEEEENS5_IJNS4_10UnderscoreES10_S10_EEEEENS4_13SM90_TMA_LOADENS4_14ComposedLayoutINS4_7SwizzleILi3ELi4ELi3EEENS4_18smem_ptr_flag_bitsILi16EEENSU_INS5_IJNSA_ILi8EEESH_EEENS5_IJSH_SB_EEEEEEEvNS4_8identityES13_S1D_vS1E_EENS_8epilogue10collective6detail29Sm90TmaWarpSpecializedAdapterINS1H_15DefaultEpilogueISJ_SK_SK_NS1G_6thread17LinearCombinationISJ_Li1EffLNS1L_9ScaleType4KindE0ELNS_15FloatRoundStyleE2ESJ_EENS1_15EpilogueDefaultEEEEEvvEEEEvNT_6ParamsE)
        /*0300*/ 	.short	0x0210
        /*0302*/ 	.short	0x0470


	//----- nvinfo : EIATTR_SW_WAR
	.align		4
.L_43:
        /*0304*/ 	.byte	0x04, 0x36
        /*0306*/ 	.short	(.L_45 - .L_44)
.L_44:
        /*0308*/ 	.word	0x00000008
.L_45:


//--------------------- .nv.callgraph             --------------------------
	.section	.nv.callgraph,"",@"SHT_CUDA_CALLGRAPH"
	.align	4
	.sectionentsize	8
	.align		4
        /*0000*/ 	.word	0x00000000
	.align		4
        /*0004*/ 	.word	0xffffffff
	.align		4
        /*0008*/ 	.word	index@(_ZN7cutlass13device_kernelINS_4gemm6kernel13GemmUniversalIN4cute5tupleIJiiiiEEENS1_10collective13CollectiveMmaINS1_34MainloopSm90TmaGmmaWarpSpecializedILi6ENS5_IJNS4_1CILi1EEESB_SB_EEENS1_35KernelTmaWarpSpecializedCooperativeEEENS5_IJNSA_ILi128EEENSA_ILi160EEENSA_ILi64EEEEEENS_10bfloat16_tENS5_IJlSB_lEEESJ_SK_NS4_8TiledMMAINS4_8MMA_AtomIJNS4_4SM904GMMA27MMA_64x32x16_F32BF16BF16_SSILNSO_5MajorE0ELSQ_0ELNSO_7ScaleInE1ELSR_1EEEEEENS4_6LayoutINS5_IJNSA_ILi2EEESB_SB_EEENS5_IJSB_NSA_ILi0EEESX_EEEEENS5_IJNS4_10UnderscoreES10_S10_EEEEENS4_13SM90_TMA_LOADENS4_14ComposedLayoutINS4_7SwizzleILi3ELi4ELi3EEENS4_18smem_ptr_flag_bitsILi16EEENSU_INS5_IJNSA_ILi8EEESH_EEENS5_IJSH_SB_EEEEEEEvNS4_8identityES13_S1D_vS1E_EENS_8epilogue10collective6detail29Sm90TmaWarpSpecializedAdapterINS1H_15DefaultEpilogueISJ_SK_SK_NS1G_6thread17LinearCombinationISJ_Li1EffLNS1L_9ScaleType4KindE0ELNS_15FloatRoundStyleE2ESJ_EENS1_15EpilogueDefaultEEEEEvvEEEEvNT_6ParamsE)
	.align		4
        /*000c*/ 	.word	index@(__assertfail)
	.align		4
        /*0010*/ 	.word	0x00000000
	.align		4
        /*0014*/ 	.word	0xfffffffe
	.align		4
        /*0018*/ 	.word	0x00000000
	.align		4
        /*001c*/ 	.word	0xfffffffd
	.align		4
        /*0020*/ 	.word	0x00000000
	.align		4
        /*0024*/ 	.word	0xfffffffc


//--------------------- .nv.constant4             --------------------------
	.section	.nv.constant4,"a",@progbits
	.align	8
	.align		8
.nv.constant4:
        /*0000*/ 	.dword	__assertfail
	.align		8
        /*0008*/ 	.dword	__unnamed_1
	.align		8
        /*0010*/ 	.dword	_ZN39_INTERNAL_ce5e2a04_4_k_cu_67820a4c_44034cuda3std3__45__cpo5beginE
	.align		8
        /*0018*/ 	.dword	_ZN39_INTERNAL_ce5e2a04_4_k_cu_67820a4c_44034cuda3std3__45__cpo3endE
	.align		8
        /*0020*/ 	.dword	_ZN39_INTERNAL_ce5e2a04_4_k_cu_67820a4c_44034cuda3std3__45__cpo6cbeginE
	.align		8
        /*0028*/ 	.dword	_ZN39_INTERNAL_ce5e2a04_4_k_cu_67820a4c_44034cuda3std3__45__cpo4cendE
	.align		8
        /*0030*/ 	.dword	_ZN39_INTERNAL_ce5e2a04_4_k_cu_67820a4c_44034cuda3std3__441_GLOBAL__N__ce5e2a04_4_k_cu_67820a4c_44036ignoreE
	.align		8
        /*0038*/ 	.dword	_ZN39_INTERNAL_ce5e2a04_4_k_cu_67820a4c_44034cuda3std3__419piecewise_constructE
	.align		8
        /*0040*/ 	.dword	_ZN39_INTERNAL_ce5e2a04_4_k_cu_67820a4c_44034cuda3std3__48in_placeE
	.align		8
        /*0048*/ 	.dword	_ZN39_INTERNAL_ce5e2a04_4_k_cu_67820a4c_44034cuda3std6ranges3__45__cpo4swapE
	.align		8
        /*0050*/ 	.dword	_ZN39_INTERNAL_ce5e2a04_4_k_cu_67820a4c_44034cuda3std6ranges3__45__cpo9iter_moveE
	.align		8
        /*0058*/ 	.dword	_ZN39_INTERNAL_ce5e2a04_4_k_cu_67820a4c_44034cute7productE
	.align		8
        /*0060*/ 	.dword	_ZN39_INTERNAL_ce5e2a04_4_k_cu_67820a4c_44034cute1_E
	.align		8
        /*0068*/ 	.dword	$str$22
	.align		8
        /*0070*/ 	.dword	$str$23


//--------------------- .text._ZN7cutlass13device_kernelINS_4gemm6kernel13GemmUniversalIN4cute5tupleIJiiiiEEENS1_10collective13CollectiveMmaINS1_34MainloopSm90TmaGmmaWarpSpecializedILi6ENS5_IJNS4_1CILi1EEESB_SB_EEENS1_35KernelTmaWarpSpecializedCooperativeEEENS5_IJNSA_ILi128EEENSA_ILi160EEENSA_ILi64EEEEEENS_10bfloat16_tENS5_IJlSB_lEEESJ_SK_NS4_8TiledMMAINS4_8MMA_AtomIJNS4_4SM904GMMA27MMA_64x32x16_F32BF16BF16_SSILNSO_5MajorE0ELSQ_0ELNSO_7ScaleInE1ELSR_1EEEEEENS4_6LayoutINS5_IJNSA_ILi2EEESB_SB_EEENS5_IJSB_NSA_ILi0EEESX_EEEEENS5_IJNS4_10UnderscoreES10_S10_EEEEENS4_13SM90_TMA_LOADENS4_14ComposedLayoutINS4_7SwizzleILi3ELi4ELi3EEENS4_18smem_ptr_flag_bitsILi16EEENSU_INS5_IJNSA_ILi8EEESH_EEENS5_IJSH_SB_EEEEEEEvNS4_8identityES13_S1D_vS1E_EENS_8epilogue10collective6detail29Sm90TmaWarpSpecializedAdapterINS1H_15DefaultEpilogueISJ_SK_SK_NS1G_6thread17LinearCombinationISJ_Li1EffLNS1L_9ScaleType4KindE0ELNS_15FloatRoundStyleE2ESJ_EENS1_15EpilogueDefaultEEEEEvvEEEEvNT_6ParamsE --------------------------
	.section	.text._ZN7cutlass13device_kernelINS_4gemm6kernel13GemmUniversalIN4cute5tupleIJiiiiEEENS1_10collective13CollectiveMmaINS1_34MainloopSm90TmaGmmaWarpSpecializedILi6ENS5_IJNS4_1CILi1EEESB_SB_EEENS1_35KernelTmaWarpSpecializedCooperativeEEENS5_IJNSA_ILi128EEENSA_ILi160EEENSA_ILi64EEEEEENS_10bfloat16_tENS5_IJlSB_lEEESJ_SK_NS4_8TiledMMAINS4_8MMA_AtomIJNS4_4SM904GMMA27MMA_64x32x16_F32BF16BF16_SSILNSO_5MajorE0ELSQ_0ELNSO_7ScaleInE1ELSR_1EEEEEENS4_6LayoutINS5_IJNSA_ILi2EEESB_SB_EEENS5_IJSB_NSA_ILi0EEESX_EEEEENS5_IJNS4_10UnderscoreES10_S10_EEEEENS4_13SM90_TMA_LOADENS4_14ComposedLayoutINS4_7SwizzleILi3ELi4ELi3EEENS4_18smem_ptr_flag_bitsILi16EEENSU_INS5_IJNSA_ILi8EEESH_EEENS5_IJSH_SB_EEEEEEEvNS4_8identityES13_S1D_vS1E_EENS_8epilogue10collective6detail29Sm90TmaWarpSpecializedAdapterINS1H_15DefaultEpilogueISJ_SK_SK_NS1G_6thread17LinearCombinationISJ_Li1EffLNS1L_9ScaleType4KindE0ELNS_15FloatRoundStyleE2ESJ_EENS1_15EpilogueDefaultEEEEEvvEEEEvNT_6ParamsE,"ax",@progbits
	.align	128
.text._ZN7cutlass13device_kernelINS_4gemm6kernel13GemmUniversalIN4cute5tupleIJiiiiEEENS1_10collective13CollectiveMmaINS1_34MainloopSm90TmaGmmaWarpSpecializedILi6ENS5_IJNS4_1CILi1EEESB_SB_EEENS1_35KernelTmaWarpSpecializedCooperativeEEENS5_IJNSA_ILi128EEENSA_ILi160EEENSA_ILi64EEEEEENS_10bfloat16_tENS5_IJlSB_lEEESJ_SK_NS4_8TiledMMAINS4_8MMA_AtomIJNS4_4SM904GMMA27MMA_64x32x16_F32BF16BF16_SSILNSO_5MajorE0ELSQ_0ELNSO_7ScaleInE1ELSR_1EEEEEENS4_6LayoutINS5_IJNSA_ILi2EEESB_SB_EEENS5_IJSB_NSA_ILi0EEESX_EEEEENS5_IJNS4_10UnderscoreES10_S10_EEEEENS4_13SM90_TMA_LOADENS4_14ComposedLayoutINS4_7SwizzleILi3ELi4ELi3EEENS4_18smem_ptr_flag_bitsILi16EEENSU_INS5_IJNSA_ILi8EEESH_EEENS5_IJSH_SB_EEEEEEEvNS4_8identityES13_S1D_vS1E_EENS_8epilogue10collective6detail29Sm90TmaWarpSpecializedAdapterINS1H_15DefaultEpilogueISJ_SK_SK_NS1G_6thread17LinearCombinationISJ_Li1EffLNS1L_9ScaleType4KindE0ELNS_15FloatRoundStyleE2ESJ_EENS1_15EpilogueDefaultEEEEEvvEEEEvNT_6ParamsE:
        .type           _ZN7cutlass13device_kernelINS_4gemm6kernel13GemmUniversalIN4cute5tupleIJiiiiEEENS1_10collective13CollectiveMmaINS1_34MainloopSm90TmaGmmaWarpSpecializedILi6ENS5_IJNS4_1CILi1EEESB_SB_EEENS1_35KernelTmaWarpSpecializedCooperativeEEENS5_IJNSA_ILi128EEENSA_ILi160EEENSA_ILi64EEEEEENS_10bfloat16_tENS5_IJlSB_lEEESJ_SK_NS4_8TiledMMAINS4_8MMA_AtomIJNS4_4SM904GMMA27MMA_64x32x16_F32BF16BF16_SSILNSO_5MajorE0ELSQ_0ELNSO_7ScaleInE1ELSR_1EEEEEENS4_6LayoutINS5_IJNSA_ILi2EEESB_SB_EEENS5_IJSB_NSA_ILi0EEESX_EEEEENS5_IJNS4_10UnderscoreES10_S10_EEEEENS4_13SM90_TMA_LOADENS4_14ComposedLayoutINS4_7SwizzleILi3ELi4ELi3EEENS4_18smem_ptr_flag_bitsILi16EEENSU_INS5_IJNSA_ILi8EEESH_EEENS5_IJSH_SB_EEEEEEEvNS4_8identityES13_S1D_vS1E_EENS_8epilogue10collective6detail29Sm90TmaWarpSpecializedAdapterINS1H_15DefaultEpilogueISJ_SK_SK_NS1G_6thread17LinearCombinationISJ_Li1EffLNS1L_9ScaleType4KindE0ELNS_15FloatRoundStyleE2ESJ_EENS1_15EpilogueDefaultEEEEEvvEEEEvNT_6ParamsE,@function
        .size           _ZN7cutlass13device_kernelINS_4gemm6kernel13GemmUniversalIN4cute5tupleIJiiiiEEENS1_10collective13CollectiveMmaINS1_34MainloopSm90TmaGmmaWarpSpecializedILi6ENS5_IJNS4_1CILi1EEESB_SB_EEENS1_35KernelTmaWarpSpecializedCooperativeEEENS5_IJNSA_ILi128EEENSA_ILi160EEENSA_ILi64EEEEEENS_10bfloat16_tENS5_IJlSB_lEEESJ_SK_NS4_8TiledMMAINS4_8MMA_AtomIJNS4_4SM904GMMA27MMA_64x32x16_F32BF16BF16_SSILNSO_5MajorE0ELSQ_0ELNSO_7ScaleInE1ELSR_1EEEEEENS4_6LayoutINS5_IJNSA_ILi2EEESB_SB_EEENS5_IJSB_NSA_ILi0EEESX_EEEEENS5_IJNS4_10UnderscoreES10_S10_EEEEENS4_13SM90_TMA_LOADENS4_14ComposedLayoutINS4_7SwizzleILi3ELi4ELi3EEENS4_18smem_ptr_flag_bitsILi16EEENSU_INS5_IJNSA_ILi8EEESH_EEENS5_IJSH_SB_EEEEEEEvNS4_8identityES13_S1D_vS1E_EENS_8epilogue10collective6detail29Sm90TmaWarpSpecializedAdapterINS1H_15DefaultEpilogueISJ_SK_SK_NS1G_6thread17LinearCombinationISJ_Li1EffLNS1L_9ScaleType4KindE0ELNS_15FloatRoundStyleE2ESJ_EENS1_15EpilogueDefaultEEEEEvvEEEEvNT_6ParamsE,(.L_x_230 - _ZN7cutlass13device_kernelINS_4gemm6kernel13GemmUniversalIN4cute5tupleIJiiiiEEENS1_10collective13CollectiveMmaINS1_34MainloopSm90TmaGmmaWarpSpecializedILi6ENS5_IJNS4_1CILi1EEESB_SB_EEENS1_35KernelTmaWarpSpecializedCooperativeEEENS5_IJNSA_ILi128EEENSA_ILi160EEENSA_ILi64EEEEEENS_10bfloat16_tENS5_IJlSB_lEEESJ_SK_NS4_8TiledMMAINS4_8MMA_AtomIJNS4_4SM904GMMA27MMA_64x32x16_F32BF16BF16_SSILNSO_5MajorE0ELSQ_0ELNSO_7ScaleInE1ELSR_1EEEEEENS4_6LayoutINS5_IJNSA_ILi2EEESB_SB_EEENS5_IJSB_NSA_ILi0EEESX_EEEEENS5_IJNS4_10UnderscoreES10_S10_EEEEENS4_13SM90_TMA_LOADENS4_14ComposedLayoutINS4_7SwizzleILi3ELi4ELi3EEENS4_18smem_ptr_flag_bitsILi16EEENSU_INS5_IJNSA_ILi8EEESH_EEENS5_IJSH_SB_EEEEEEEvNS4_8identityES13_S1D_vS1E_EENS_8epilogue10collective6detail29Sm90TmaWarpSpecializedAdapterINS1H_15DefaultEpilogueISJ_SK_SK_NS1G_6thread17LinearCombinationISJ_Li1EffLNS1L_9ScaleType4KindE0ELNS_15FloatRoundStyleE2ESJ_EENS1_15EpilogueDefaultEEEEEvvEEEEvNT_6ParamsE)
        .other          _ZN7cutlass13device_kernelINS_4gemm6kernel13GemmUniversalIN4cute5tupleIJiiiiEEENS1_10collective13CollectiveMmaINS1_34MainloopSm90TmaGmmaWarpSpecializedILi6ENS5_IJNS4_1CILi1EEESB_SB_EEENS1_35KernelTmaWarpSpecializedCooperativeEEENS5_IJNSA_ILi128EEENSA_ILi160EEENSA_ILi64EEEEEENS_10bfloat16_tENS5_IJlSB_lEEESJ_SK_NS4_8TiledMMAINS4_8MMA_AtomIJNS4_4SM904GMMA27MMA_64x32x16_F32BF16BF16_SSILNSO_5MajorE0ELSQ_0ELNSO_7ScaleInE1ELSR_1EEEEEENS4_6LayoutINS5_IJNSA_ILi2EEESB_SB_EEENS5_IJSB_NSA_ILi0EEESX_EEEEENS5_IJNS4_10UnderscoreES10_S10_EEEEENS4_13SM90_TMA_LOADENS4_14ComposedLayoutINS4_7SwizzleILi3ELi4ELi3EEENS4_18smem_ptr_flag_bitsILi16EEENSU_INS5_IJNSA_ILi8EEESH_EEENS5_IJSH_SB_EEEEEEEvNS4_8identityES13_S1D_vS1E_EENS_8epilogue10collective6detail29Sm90TmaWarpSpecializedAdapterINS1H_15DefaultEpilogueISJ_SK_SK_NS1G_6thread17LinearCombinationISJ_Li1EffLNS1L_9ScaleType4KindE0ELNS_15FloatRoundStyleE2ESJ_EENS1_15EpilogueDefaultEEEEEvvEEEEvNT_6ParamsE,@"STO_CUDA_ENTRY STV_DEFAULT"
_ZN7cutlass13device_kernelINS_4gemm6kernel13GemmUniversalIN4cute5tupleIJiiiiEEENS1_10collective13CollectiveMmaINS1_34MainloopSm90TmaGmmaWarpSpecializedILi6ENS5_IJNS4_1CILi1EEESB_SB_EEENS1_35KernelTmaWarpSpecializedCooperativeEEENS5_IJNSA_ILi128EEENSA_ILi160EEENSA_ILi64EEEEEENS_10bfloat16_tENS5_IJlSB_lEEESJ_SK_NS4_8TiledMMAINS4_8MMA_AtomIJNS4_4SM904GMMA27MMA_64x32x16_F32BF16BF16_SSILNSO_5MajorE0ELSQ_0ELNSO_7ScaleInE1ELSR_1EEEEEENS4_6LayoutINS5_IJNSA_ILi2EEESB_SB_EEENS5_IJSB_NSA_ILi0EEESX_EEEEENS5_IJNS4_10UnderscoreES10_S10_EEEEENS4_13SM90_TMA_LOADENS4_14ComposedLayoutINS4_7SwizzleILi3ELi4ELi3EEENS4_18smem_ptr_flag_bitsILi16EEENSU_INS5_IJNSA_ILi8EEESH_EEENS5_IJSH_SB_EEEEEEEvNS4_8identityES13_S1D_vS1E_EENS_8epilogue10collective6detail29Sm90TmaWarpSpecializedAdapterINS1H_15DefaultEpilogueISJ_SK_SK_NS1G_6thread17LinearCombinationISJ_Li1EffLNS1L_9ScaleType4KindE0ELNS_15FloatRoundStyleE2ESJ_EENS1_15EpilogueDefaultEEEEEvvEEEEvNT_6ParamsE:
[----:B------:R-:W0:Y:S01]  /*0000*/  LDC R1, c[0x0][0x28] ;  /* 0x00000a00ff017b82 */ /* 0x000e220000000800 */
[----:B------:R-:W1:Y:S01]  /*0010*/  S2R R18, SR_TID.X ;  /* 0x0000000000127919 */ /* 0x000e620000002100 */
[----:B------:R-:W-:Y:S01]  /*0020*/  ELECT P0, URZ, PT ;  /* 0x00000000003f782f */ /* 0x000fe20003800000 */
[----:B------:R-:W-:Y:S01]  /*0030*/  BSSY B0, `(.L_x_0) ;  /* 0x000000f000007945 */ /* 0x000fe20003800000 */
[--C-:B-1----:R-:W-:Y:S02]  /*0040*/  SHF.R.U32.HI R0, RZ, 0x5, R18.reuse ;  /* 0x00000005ff007819 */ /* 0x102fe40000011612 */
[----:B------:R-:W-:-:S03]  /*0050*/  SHF.R.U32.HI R22, RZ, 0x7, R18 ;  /* 0x00000007ff167819 */ /* 0x000fc60000011612 */
[----:B------:R-:W1:Y:S04]  /*0060*/  SHFL.IDX PT, R5, R0, RZ, 0x1f ;  /* 0x00001fff00057589 */ /* 0x000e6800000e0000 */
[----:B------:R2:W3:Y:S01]  /*0070*/  SHFL.IDX PT, R8, R22, RZ, 0x1f ;  /* 0x00001fff16087589 */ /* 0x0004e200000e0000 */
[----:B-1----:R-:W-:-:S13]  /*0080*/  ISETP.NE.OR P0, PT, R5, RZ, !P0 ;  /* 0x000000ff0500720c */ /* 0x002fda0004705670 */
[----:B0-23--:R-:W-:Y:S05]  /*0090*/  @P0 BRA `(.L_x_1) ;  /* 0x0000000000200947 */ /* 0x00dfea0003800000 */
[----:B------:R-:W-:Y:S02]  /*00a0*/  ULDC.64 UR4, c[0x0][0x198] ;  /* 0x0000660000047ab9 */ /* 0x000fe40000000a00 */
[----:B------:R-:W-:Y:S02]  /*00b0*/  UIADD3 UR6, UP0, UR4, 0xf0, URZ ;  /* 0x000000f004067890 */ /* 0x000fe4000ff1e03f */
[----:B------:R-:W-:Y:S02]  /*00c0*/  UIADD3 UR4, UP1, UR4, 0x1f0, URZ ;  /* 0x000001f004047890 */ /* 0x000fe4000ff3e03f */
[----:B------:R-:W-:Y:S02]  /*00d0*/  UIADD3.X UR7, URZ, UR5, URZ, UP0, !UPT ;  /* 0x000000053f077290 */ /* 0x000fe400087fe43f */
[----:B------:R-:W-:-:S07]  /*00e0*/  UIADD3.X UR5, URZ, UR5, URZ, UP1, !UPT ;  /* 0x000000053f057290 */ /* 0x000fce0008ffe43f */
[----:B------:R0:W-:Y:S02]  /*00f0*/  UTMACCTL.PF [UR6] ;  /* 0x00000000060079b9 */ /* 0x0001e40008040000 */
[----:B------:R0:W-:Y:S02]  /*0100*/  UTMACCTL.PF [UR4] ;  /* 0x00000000040079b9 */ /* 0x0001e40008040000 */
[----:B0-----:R-:W-:Y:S01]  /*0110*/  NOP ;  /* 0x0000000000007918 */ /* 0x001fe20000000000 */
.L_x_1:
[----:B------:R-:W-:Y:S05]  /*0120*/  BSYNC B0 ;  /* 0x0000000000007941 */ /* 0x000fea0003800000 */
.L_x_0:
[----:B------:R-:W0:Y:S02]  /*0130*/  SHFL.IDX PT, R2, R0, RZ, 0x1f ;  /* 0x00001fff00027589 */ /* 0x000e2400000e0000 */
[----:B0-----:R-:W-:-:S13]  /*0140*/  ISETP.NE.AND P0, PT, R2, RZ, PT ;  /* 0x000000ff0200720c */ /* 0x001fda0003f05270 */
[----:B------:R-:W-:Y:S05]  /*0150*/  @P0 BRA `(.L_x_2) ;  /* 0x0000000000680947 */ /* 0x000fea0003800000 */
[----:B------:R-:W0:Y:S01]  /*0160*/  S2UR UR8, SR_CgaCtaId ;  /* 0x00000000000879c3 */ /* 0x000e220000008800 */
[----:B------:R-:W-:Y:S01]  /*0170*/  UMOV UR4, 0x400 ;  /* 0x0000040000047882 */ /* 0x000fe20000000000 */
[----:B------:R-:W-:Y:S01]  /*0180*/  UMOV UR5, 0x1 ;  /* 0x0000000100057882 */ /* 0x000fe20000000000 */
[----:B------:R-:W-:Y:S01]  /*0190*/  UMOV UR6, 0x100 ;  /* 0x0000010000067882 */ /* 0x000fe20000000000 */
[----:B------:R-:W-:Y:S01]  /*01a0*/  ELECT P0, URZ, PT ;  /* 0x00000000003f782f */ /* 0x000fe20003800000 */
[----:B------:R-:W-:-:S04]  /*01b0*/  UIADD3 UR6, -UR6, 0x100000, URZ ;  /* 0x0010000006067890 */ /* 0x000fc8000fffe13f */
[----:B------:R-:W-:Y:S02]  /*01c0*/  USHF.L.U32 UR7, UR6, 0xb, URZ ;  /* 0x0000000b06077899 */ /* 0x000fe4000800063f */
[----:B------:R-:W-:Y:S02]  /*01d0*/  USHF.L.U32 UR6, UR6, 0x1, URZ ;  /* 0x0000000106067899 */ /* 0x000fe4000800063f */
[----:B0-----:R-:W-:Y:S02]  /*01e0*/  ULEA UR8, UR8, UR4, 0x18 ;  /* 0x0000000408087291 */ /* 0x001fe4000f8ec03f */
[----:B------:R-:W-:-:S04]  /*01f0*/  UIADD3 UR4, -UR5, 0x100000, URZ ;  /* 0x0010000005047890 */ /* 0x000fc8000fffe13f */
[----:B------:R-:W-:Y:S02]  /*0200*/  USHF.L.U32 UR5, UR4, 0xb, URZ ;  /* 0x0000000b04057899 */ /* 0x000fe4000800063f */
[----:B------:R-:W-:Y:S01]  /*0210*/  USHF.L.U32 UR4, UR4, 0x1, URZ ;  /* 0x0000000104047899 */ /* 0x000fe2000800063f */
[----:B------:R-:W0:Y:S11]  /*0220*/  FENCE.VIEW.ASYNC.S ;  /* 0x00000000000073c6 */ /* 0x000e360000000000 */
[----:B0-----:R0:W1:Y:S01]  /*0230*/  SYNCS.EXCH.64 URZ, [UR8], UR4 ;  /* 0x00000004083f75b2 */ /* 0x0010620008000100 */
[----:B------:R0:W2:Y:S01]  /*0240*/  SYNCS.EXCH.64 URZ, [UR8+0x30], UR6 ;  /* 0x00003006083f75b2 */ /* 0x0000a20008000100 */
[----:B------:R0:W3:Y:S01]  /*0250*/  SYNCS.EXCH.64 URZ, [UR8+0x8], UR4 ;  /* 0x00000804083f75b2 */ /* 0x0000e20008000100 */
[----:B------:R0:W4:Y:S01]  /*0260*/  SYNCS.EXCH.64 URZ, [UR8+0x38], UR6 ;  /* 0x00003806083f75b2 */ /* 0x0001220008000100 */
[----:B------:R0:W0:Y:S01]  /*0270*/  SYNCS.EXCH.64 URZ, [UR8+0x10], UR4 ;  /* 0x00001004083f75b2 */ /* 0x0000220008000100 */
[----:B------:R0:W0:Y:S01]  /*0280*/  SYNCS.EXCH.64 URZ, [UR8+0x40], UR6 ;  /* 0x00004006083f75b2 */ /* 0x0000220008000100 */
[----:B------:R0:W0:Y:S01]  /*0290*/  SYNCS.EXCH.64 URZ, [UR8+0x18], UR4 ;  /* 0x00001804083f75b2 */ /* 0x0000220008000100 */
[----:B------:R0:W0:Y:S01]  /*02a0*/  SYNCS.EXCH.64 URZ, [UR8+0x48], UR6 ;  /* 0x00004806083f75b2 */ /* 0x0000220008000100 */
[----:B------:R0:W0:Y:S01]  /*02b0*/  SYNCS.EXCH.64 URZ, [UR8+0x20], UR4 ;  /* 0x00002004083f75b2 */ /* 0x0000220008000100 */
[----:B------:R0:W0:Y:S01]  /*02c0*/  SYNCS.EXCH.64 URZ, [UR8+0x50], UR6 ;  /* 0x00005006083f75b2 */ /* 0x0000220008000100 */
[----:B------:R0:W0:Y:S01]  /*02d0*/  SYNCS.EXCH.64 URZ, [UR8+0x28], UR4 ;  /* 0x00002804083f75b2 */ /* 0x0000220008000100 */
[----:B------:R0:W0:Y:S01]  /*02e0*/  SYNCS.EXCH.64 URZ, [UR8+0x58], UR6 ;  /* 0x00005806083f75b2 */ /* 0x0000220008000100 */
[----:B------:R-:W-:Y:S01]  /*02f0*/  NOP ;  /* 0x0000000000007918 */ /* 0x000fe20000000000 */
.L_x_2:
[----:B------:R-:W5:Y:S01]  /*0300*/  SHFL.IDX PT, R0, R0, RZ, 0x1f ;  /* 0x00001fff00007589 */ /* 0x000f6200000e0000 */
[----:B------:R-:W-:Y:S01]  /*0310*/  ELECT P0, URZ, PT ;  /* 0x00000000003f782f */ /* 0x000fe20003800000 */
[----:B------:R-:W1:Y:S01]  /*0320*/  LDC R2, c[0x0][0x65c] ;  /* 0x00019700ff027b82 */ /* 0x000e620000000800 */
[----:B------:R-:W-:Y:S01]  /*0330*/  SHF.R.S32.HI R6, RZ, 0x1f, R5 ;  /* 0x0000001fff067819 */ /* 0x000fe20000011405 */
[----:B------:R-:W2:Y:S01]  /*0340*/  S2R R3, SR_CTAID.Y ;  /* 0x0000000000037919 */ /* 0x000ea20000002600 */
[----:B0-----:R-:W-:Y:S01]  /*0350*/  UMOV UR4, 0x20 ;  /* 0x0000002000047882 */ /* 0x001fe20000000000 */
[----:B------:R-:W-:Y:S01]  /*0360*/  ISETP.NE.AND P2, PT, R8, RZ, PT ;  /* 0x000000ff0800720c */ /* 0x000fe20003f45270 */
[----:B------:R-:W-:Y:S01]  /*0370*/  NOP ;  /* 0x0000000000007918 */ /* 0x000fe20000000000 */
[----:B------:R-:W0:Y:S01]  /*0380*/  S2R R4, SR_CTAID.X ;  /* 0x0000000000047919 */ /* 0x000e220000002500 */
[----:B------:R-:W-:Y:S01]  /*0390*/  LEA.HI R6, R6, R5, RZ, 0x2 ;  /* 0x0000000506067211 */ /* 0x000fe200078f10ff */
[----:B------:R-:W-:Y:S01]  /*03a0*/  NOP ;  /* 0x0000000000007918 */ /* 0x000fe20000000000 */
[----:B-----5:R-:W-:-:S02]  /*03b0*/  ISETP.NE.OR P0, PT, R0, RZ, !P0 ;  /* 0x000000ff0000720c */ /* 0x020fc40004705670 */
[----:B-1----:R-:W-:-:S04]  /*03c0*/  ISETP.NE.AND P3, PT, R2, 0x1, PT ;  /* 0x000000010200780c */ /* 0x002fc80003f65270 */
[----:B------:R-:W-:Y:S02]  /*03d0*/  P2R R0, PR, RZ, 0x8 ;  /* 0x00000008ff007803 */ /* 0x000fe40000000000 */
[----:B------:R-:W-:-:S05]  /*03e0*/  LOP3.LUT R0, R6, 0xfffffffc, RZ, 0xc0, !PT ;  /* 0xfffffffc06007812 */ /* 0x000fca00078ec0ff */
[----:B------:R-:W-:Y:S01]  /*03f0*/  VOTEU.ALL UP0, P0 ;  /* 0x00000000003f7886 */ /* 0x000fe20000000000 */
[----:B------:R-:W-:Y:S01]  /*0400*/  IMAD.IADD R0, R5, 0x1, -R0 ;  /* 0x0000000105007824 */ /* 0x000fe200078e0a00 */
[----:B------:R-:W0:Y:S01]  /*0410*/  @P3 LDC R17, c[0x0][0x10] ;  /* 0x00000400ff113b82 */ /* 0x000e220000000800 */
[----:B------:R-:W-:Y:S01]  /*0420*/  VOTEU.ALL UP1, P0 ;  /* 0x00000000003f7886 */ /* 0x000fe20000020000 */
[----:B--2---:R-:W-:Y:S01]  /*0430*/  @P3 IMAD.MOV.U32 R6, RZ, RZ, R3 ;  /* 0x000000ffff063224 */ /* 0x004fe200078e0003 */
[----:B------:R-:W-:Y:S01]  /*0440*/  @!UP0 UMOV UR6, 0x400 ;  /* 0x0000040000068882 */ /* 0x000fe20000000000 */
[----:B------:R-:W-:-:S04]  /*0450*/  @!UP0 UIADD3 UR4, -UR4, 0x100000, URZ ;  /* 0x0010000004048890 */ /* 0x000fc8000fffe13f */
[----:B------:R-:W-:Y:S02]  /*0460*/  @!UP0 USHF.L.U32 UR5, UR4, 0xb, URZ ;  /* 0x0000000b04058899 */ /* 0x000fe4000800063f */
[----:B------:R-:W-:Y:S01]  /*0470*/  @!UP0 USHF.L.U32 UR4, UR4, 0x1, URZ ;  /* 0x0000000104048899 */ /* 0x000fe2000800063f */
[----:B------:R-:W-:Y:S02]  /*0480*/  @P3 IMAD.MOV.U32 R7, RZ, RZ, RZ ;  /* 0x000000ffff073224 */ /* 0x000fe400078e00ff */
[----:B------:R-:W-:Y:S01]  /*0490*/  IMAD.MOV.U32 R5, RZ, RZ, RZ ;  /* 0x000000ffff057224 */ /* 0x000fe200078e00ff */
[----:B------:R-:W1:Y:S01]  /*04a0*/  @!UP0 S2UR UR7, SR_CgaCtaId ;  /* 0x00000000000789c3 */ /* 0x000e620000008800 */
[----:B------:R-:W-:-:S07]  /*04b0*/  @P3 IMAD.MOV.U32 R11, RZ, RZ, RZ ;  /* 0x000000ffff0b3224 */ /* 0x000fce00078e00ff */
[----:B------:R-:W2:Y:S01]  /*04c0*/  @!P3 LDC R9, c[0x0][0xc] ;  /* 0x00000300ff09bb82 */ /* 0x000ea20000000800 */
[----:B0-----:R-:W-:-:S04]  /*04d0*/  @P3 IMAD.WIDE.U32 R16, R4, R17, R6 ;  /* 0x0000001104103225 */ /* 0x001fc800078e0006 */
[----:B------:R-:W-:Y:S01]  /*04e0*/  @P3 IMAD.IADD R17, R17, 0x1, R11 ;  /* 0x0000000111113824 */ /* 0x000fe200078e020b */
[----:B-1----:R-:W-:Y:S01]  /*04f0*/  @!UP0 ULEA UR6, UR7, UR6, 0x18 ;  /* 0x0000000607068291 */ /* 0x002fe2000f8ec03f */
[----:B------:R-:W-:Y:S01]  /*0500*/  VOTEU.ALL UP0, P0 ;  /* 0x00000000003f7886 */ /* 0x000fe20000000000 */
[----:B------:R-:W-:-:S04]  /*0510*/  ISETP.NE.AND P0, PT, R0, 0x3, PT ;  /* 0x000000030000780c */ /* 0x000fc80003f05270 */
[----:B------:R-:W-:Y:S01]  /*0520*/  ISETP.EQ.OR P0, PT, R0, RZ, !P0 ;  /* 0x000000ff0000720c */ /* 0x000fe20004702670 */
[----:B--2---:R-:W-:-:S03]  /*0530*/  @!P3 IMAD.WIDE.U32 R6, R9, R3, R4 ;  /* 0x000000030906b225 */ /* 0x004fc600078e0004 */
[C---:B------:R-:W-:Y:S01]  /*0540*/  ISETP.EQ.AND P0, PT, R8.reuse, RZ, P0 ;  /* 0x000000ff0800720c */ /* 0x040fe20000702270 */
[----:B------:R-:W-:Y:S01]  /*0550*/  VIADD R8, R8, 0xffffffff ;  /* 0xffffffff08087836 */ /* 0x000fe20000000000 */
[----:B------:R-:W0:Y:S02]  /*0560*/  FENCE.VIEW.ASYNC.S ;  /* 0x00000000000073c6 */ /* 0x000e240000000000 */
[----:B0-----:R0:W3:Y:S01]  /*0570*/  @!UP0 SYNCS.EXCH.64 URZ, [UR6+0x70], UR4 ;  /* 0x00007004063f85b2 */ /* 0x0010e20008000100 */
[----:B------:R-:W-:Y:S01]  /*0580*/  @!P3 IMAD.MOV.U32 R16, RZ, RZ, R6 ;  /* 0x000000ffff10b224 */ /* 0x000fe200078e0006 */
[----:B------:R-:W-:Y:S01]  /*0590*/  SEL R19, RZ, 0x1, !P0 ;  /* 0x00000001ff137807 */ /* 0x000fe20004000000 */
[----:B------:R-:W-:Y:S01]  /*05a0*/  @!P3 IMAD.MOV.U32 R17, RZ, RZ, R7 ;  /* 0x000000ffff11b224 */ /* 0x000fe200078e0007 */
[----:B------:R-:W-:-:S04]  /*05b0*/  ISETP.GE.U32.AND P1, PT, R8, 0x2, PT ;  /* 0x000000020800780c */ /* 0x000fc80003f26070 */
[----:B------:R-:W-:Y:S01]  /*05c0*/  SEL R19, R19, 0x2, P1 ;  /* 0x0000000213137807 */ /* 0x000fe20000800000 */
[----:B------:R0:W3:Y:S01]  /*05d0*/  @!UP1 SYNCS.EXCH.64 URZ, [UR6+0x78], UR4 ;  /* 0x00007804063f95b2 */ /* 0x0000e20008000100 */
[----:B------:R-:W-:Y:S01]  /*05e0*/  NOP ;  /* 0x0000000000007918 */ /* 0x000fe20000000000 */
[----:B---34-:R-:W-:Y:S06]  /*05f0*/  BAR.SYNC.DEFER_BLOCKING 0x0 ;  /* 0x0000000000007b1d */ /* 0x018fec0000010000 */
[----:B------:R-:W-:Y:S05]  /*0600*/  @!P2 BRA `(.L_x_3) ;  /* 0x000000780048a947 */ /* 0x000fea0003800000 */
[----:B------:R-:W-:-:S13]  /*0610*/  ISETP.GT.U32.AND P0, PT, R8, 0x1, PT ;  /* 0x000000010800780c */ /* 0x000fda0003f04070 */
[----:B0-----:R-:W-:Y:S05]  /*0620*/  @P0 EXIT ;  /* 0x000000000000094d */ /* 0x001fea0003800000 */
[----:B------:R-:W-:Y:S01]  /*0630*/  ULDC.64 UR4, c[0x0][0x650] ;  /* 0x0001940000047ab9 */ /* 0x000fe20000000a00 */
[----:B------:R-:W-:Y:S01]  /*0640*/  PRMT R0, RZ, 0x7610, R0 ;  /* 0x00007610ff007816 */ /* 0x000fe20000000000 */
[----:B------:R-:W-:Y:S01]  /*0650*/  IMAD.MOV.U32 R106, RZ, RZ, -0x1 ;  /* 0xffffffffff6a7424 */ /* 0x000fe200078e00ff */
[----:B------:R-:W-:Y:S01]  /*0660*/  ISETP.GE.U32.AND P0, PT, R16, UR4, PT ;  /* 0x0000000410007c0c */ /* 0x000fe2000bf06070 */
[----:B------:R-:W-:Y:S02]  /*0670*/  IMAD.MOV.U32 R107, RZ, RZ, -0x1 ;  /* 0xffffffffff6b7424 */ /* 0x000fe400078e00ff */
[----:B------:R-:W-:Y:S01]  /*0680*/  IMAD.MOV.U32 R105, RZ, RZ, -0x1 ;  /* 0xffffffffff697424 */ /* 0x000fe200078e00ff */
[----:B------:R-:W-:-:S13]  /*0690*/  ISETP.GE.U32.AND.EX P0, PT, R17, UR5, PT, P0 ;  /* 0x0000000511007c0c */ /* 0x000fda000bf06100 */
[----:B------:R-:W-:Y:S05]  /*06a0*/  @P0 BRA `(.L_x_4) ;  /* 0x0000000400540947 */ /* 0x000fea0003800000 */
[----:B------:R-:W0:Y:S01]  /*06b0*/  LDC.64 R14, c[0x0][0x628] ;  /* 0x00018a00ff0e7b82 */ /* 0x000e220000000a00 */
[----:B------:R-:W-:Y:S02]  /*06c0*/  IMAD.MOV.U32 R6, RZ, RZ, R16 ;  /* 0x000000ffff067224 */ /* 0x000fe400078e0010 */
[----:B------:R-:W-:-:S05]  /*06d0*/  IMAD.MOV.U32 R7, RZ, RZ, R17 ;  /* 0x000000ffff077224 */ /* 0x000fca00078e0011 */
[----:B------:R-:W1:Y:S08]  /*06e0*/  LDC R0, c[0x0][0x630] ;  /* 0x00018c00ff007b82 */ /* 0x000e700000000800 */
[----:B------:R-:W2:Y:S01]  /*06f0*/  LDC.64 R20, c[0x0][0x620] ;  /* 0x00018800ff147b82 */ /* 0x000ea20000000a00 */
[----:B0-----:R-:W-:-:S04]  /*0700*/  ISETP.NE.U32.AND P0, PT, R14, RZ, PT ;  /* 0x000000ff0e00720c */ /* 0x001fc80003f05070 */
[----:B------:R-:W-:-:S13]  /*0710*/  ISETP.NE.AND.EX P0, PT, R15, RZ, PT, P0 ;  /* 0x000000ff0f00720c */ /* 0x000fda0003f05300 */
[----:B-12---:R-:W-:Y:S05]  /*0720*/  @!P0 BRA `(.L_x_5) ;  /* 0x0000000000288947 */ /* 0x006fea0003800000 */
[----:B------:R-:W0:Y:S02]  /*0730*/  LDC R11, c[0x0][0x634] ;  /* 0x00018d00ff0b7b82 */ /* 0x000e240000000800 */
[----:B0-----:R-:W-:-:S05]  /*0740*/  IADD3 R11, P0, R16, R11, RZ ;  /* 0x0000000b100b7210 */ /* 0x001fca0007f1e0ff */
[----:B------:R-:W-:-:S04]  /*0750*/  IMAD.X R13, RZ, RZ, R17, P0 ;  /* 0x000000ffff0d7224 */ /* 0x000fc800000e0611 */
[----:B------:R-:W-:-:S04]  /*0760*/  IMAD.WIDE.U32 R6, R13, R14, RZ ;  /* 0x0000000e0d067225 */ /* 0x000fc800078e00ff */
[----:B------:R-:W-:-:S04]  /*0770*/  IMAD.WIDE.U32 R8, P0, R11, R15, R6 ;  /* 0x0000000f0b087225 */ /* 0x000fc80007800006 */
[----:B------:R-:W-:-:S04]  /*0780*/  IMAD.WIDE.U32 R6, R11, R14, RZ ;  /* 0x0000000e0b067225 */ /* 0x000fc800078e00ff */
[----:B------:R-:W-:Y:S01]  /*0790*/  IMAD.X R11, RZ, RZ, RZ, P0 ;  /* 0x000000ffff0b7224 */ /* 0x000fe200000e06ff */
[----:B------:R-:W-:Y:S01]  /*07a0*/  IADD3 RZ, P0, R7, R8, RZ ;  /* 0x0000000807ff7210 */ /* 0x000fe20007f1e0ff */
[----:B------:R-:W-:-:S04]  /*07b0*/  IMAD.MOV.U32 R10, RZ, RZ, R9 ;  /* 0x000000ffff0a7224 */ /* 0x000fc800078e0009 */
[----:B------:R-:W-:-:S08]  /*07c0*/  IMAD.WIDE.U32.X R6, R13, R15, R10, P0 ;  /* 0x0000000f0d067225 */ /* 0x000fd000000e040a */
.L_x_5:
[-CC-:B------:R-:W-:Y:S01]  /*07d0*/  SHF.R.U64 R105, R6, R0.reuse, R7.reuse ;  /* 0x0000000006697219 */ /* 0x180fe20000001207 */
[----:B------:R-:W0:Y:S01]  /*07e0*/  LDC R10, c[0x0][0x618] ;  /* 0x00018600ff0a7b82 */ /* 0x000e220000000800 */
[----:B------:R-:W-:Y:S01]  /*07f0*/  SHF.R.U32.HI R5, RZ, R0, R7 ;  /* 0x00000000ff057219 */ /* 0x000fe20000011607 */
[----:B------:R-:W-:Y:S01]  /*0800*/  ULDC UR4, c[0x0][0x150] ;  /* 0x0000540000047ab9 */ /* 0x000fe20000000800 */
[----:B------:R-:W-:Y:S02]  /*0810*/  IADD3 R9, P0, RZ, -R105, RZ ;  /* 0x80000069ff097210 */ /* 0x000fe40007f1e0ff */
[----:B------:R-:W-:-:S03]  /*0820*/  I2FP.F32.U32 R0, R4 ;  /* 0x0000000400007245 */ /* 0x000fc60000201000 */
[----:B------:R-:W1:Y:S01]  /*0830*/  LDC.64 R28, c[0x0][0x640] ;  /* 0x00019000ff1c7b82 */ /* 0x000e620000000a00 */
[----:B------:R-:W-:Y:S02]  /*0840*/  IMAD.X R11, RZ, RZ, ~R5, P0 ;  /* 0x000000ffff0b7224 */ /* 0x000fe400000e0e05 */
[----:B------:R-:W-:Y:S01]  /*0850*/  FMUL R0, R0, UR4 ;  /* 0x0000000400007c20 */ /* 0x000fe20008400000 */
[----:B------:R-:W-:Y:S01]  /*0860*/  IMAD.WIDE.U32 R6, R9, R20, R16 ;  /* 0x0000001409067225 */ /* 0x000fe200078e0010 */
[----:B------:R-:W-:-:S03]  /*0870*/  ULDC UR4, c[0x0][0x154] ;  /* 0x0000550000047ab9 */ /* 0x000fc60000000800 */
[----:B------:R-:W-:Y:S01]  /*0880*/  IMAD R8, R11, R20, RZ ;  /* 0x000000140b087224 */ /* 0x000fe200078e02ff */
[----:B------:R-:W2:Y:S01]  /*0890*/  LDC R5, c[0x0][0x144] ;  /* 0x00005100ff057b82 */ /* 0x000ea20000000800 */
[----:B------:R-:W3:Y:S02]  /*08a0*/  F2I.U32.TRUNC.NTZ R0, R0 ;  /* 0x0000000000007305 */ /* 0x000ee4000020f000 */
[----:B------:R-:W-:-:S04]  /*08b0*/  IMAD R9, R9, R21, R8 ;  /* 0x0000001509097224 */ /* 0x000fc800078e0208 */
[----:B------:R-:W-:Y:S01]  /*08c0*/  IMAD.IADD R7, R7, 0x1, R9 ;  /* 0x0000000107077824 */ /* 0x000fe200078e0209 */
[----:B------:R-:W4:Y:S01]  /*08d0*/  LDC R12, c[0x0][0x608] ;  /* 0x00018200ff0c7b82 */ /* 0x000f220000000800 */
[----:B------:R-:W-:-:S03]  /*08e0*/  IMAD.MOV.U32 R9, RZ, RZ, -0x1 ;  /* 0xffffffffff097424 */ /* 0x000fc600078e00ff */
[-CC-:B0-----:R-:W-:Y:S02]  /*08f0*/  SHF.R.U64 R20, R6, R10.reuse, R7.reuse ;  /* 0x0000000a06147219 */ /* 0x181fe40000001207 */
[----:B------:R-:W-:Y:S02]  /*0900*/  I2FP.F32.U32 R6, R3 ;  /* 0x0000000300067245 */ /* 0x000fe40000201000 */
[----:B------:R-:W0:Y:S01]  /*0910*/  LDC R26, c[0x0][0x658] ;  /* 0x00019600ff1a7b82 */ /* 0x000e220000000800 */
[----:B-1----:R-:W-:Y:S01]  /*0920*/  ISETP.NE.U32.AND P0, PT, R28, RZ, PT ;  /* 0x000000ff1c00720c */ /* 0x002fe20003f05070 */
[----:B---3--:R-:W-:Y:S01]  /*0930*/  IMAD.MOV R8, RZ, RZ, -R0 ;  /* 0x000000ffff087224 */ /* 0x008fe200078e0a00 */
[----:B------:R-:W-:Y:S01]  /*0940*/  SHF.R.U32.HI R7, RZ, R10, R7 ;  /* 0x0000000aff077219 */ /* 0x000fe20000011607 */
[----:B------:R-:W-:Y:S01]  /*0950*/  FMUL R6, R6, UR4 ;  /* 0x0000000406067c20 */ /* 0x000fe20008400000 */
[----:B------:R-:W-:-:S03]  /*0960*/  ISETP.NE.AND.EX P0, PT, R29, RZ, PT, P0 ;  /* 0x000000ff1d00720c */ /* 0x000fc60003f05300 */
[----:B------:R-:W1:Y:S01]  /*0970*/  LDC R14, c[0x0][0x148] ;  /* 0x00005200ff0e7b82 */ /* 0x000e620000000800 */
[----:B--2---:R-:W-:-:S07]  /*0980*/  IMAD R0, R5, R8, R4 ;  /* 0x0000000805007224 */ /* 0x004fce00078e0204 */
[----:B------:R-:W2:Y:S01]  /*0990*/  LDC R24, c[0x0][0x600] ;  /* 0x00018000ff187b82 */ /* 0x000ea20000000800 */
[-CC-:B----4-:R-:W-:Y:S02]  /*09a0*/  SHF.R.U64 R30, R20, R12.reuse, R7.reuse ;  /* 0x0000000c141e7219 */ /* 0x190fe40000001207 */
[----:B------:R-:W-:Y:S01]  /*09b0*/  SHF.R.U32.HI R5, RZ, R12, R7 ;  /* 0x0000000cff057219 */ /* 0x000fe20000011607 */
[----:B------:R-:W-:Y:S01]  /*09c0*/  IMAD.MOV.U32 R7, RZ, RZ, 0x1 ;  /* 0x00000001ff077424 */ /* 0x000fe200078e00ff */
[----:B------:R3:W4:Y:S03]  /*09d0*/  F2I.U32.TRUNC.NTZ R12, R6 ;  /* 0x00000006000c7305 */ /* 0x000726000020f000 */
[----:B------:R-:W1:Y:S01]  /*09e0*/  LDC R15, c[0x0][0x648] ;  /* 0x00019200ff0f7b82 */ /* 0x000e620000000800 */
[-C--:B0-----:R-:W-:Y:S02]  /*09f0*/  SHF.L.U32 R4, R9, R26.reuse, RZ ;  /* 0x0000001a09047219 */ /* 0x081fe400000006ff */
[----:B------:R-:W-:-:S02]  /*0a00*/  SHF.R.U64 R32, R30, R26, R5 ;  /* 0x0000001a1e207219 */ /* 0x000fc40000001205 */
[----:B------:R-:W-:Y:S02]  /*0a10*/  LOP3.LUT R11, RZ, R4, RZ, 0x33, !PT ;  /* 0x00000004ff0b7212 */ /* 0x000fe400078e33ff */
[-C--:B------:R-:W-:Y:S01]  /*0a20*/  SHF.R.U32.HI R5, RZ, R26.reuse, R5 ;  /* 0x0000001aff057219 */ /* 0x080fe20000011605 */
[----:B------:R-:W0:Y:S01]  /*0a30*/  LDC R21, c[0x0][0x638] ;  /* 0x00018e00ff157b82 */ /* 0x000e220000000800 */
[----:B------:R-:W-:Y:S01]  /*0a40*/  SHF.L.U32 R10, R7, R26, RZ ;  /* 0x0000001a070a7219 */ /* 0x000fe200000006ff */
[----:B------:R-:W-:-:S06]  /*0a50*/  IMAD.MOV.U32 R4, RZ, RZ, R32 ;  /* 0x000000ffff047224 */ /* 0x000fcc00078e0020 */
[----:B------:R-:W0:Y:S01]  /*0a60*/  LDC R106, c[0x0][0x610] ;  /* 0x00018400ff6a7b82 */ /* 0x000e220000000800 */
[----:B---34-:R-:W-:Y:S05]  /*0a70*/  @!P0 BRA `(.L_x_6) ;  /* 0x0000000000288947 */ /* 0x018fea0003800000 */
[----:B------:R-:W3:Y:S02]  /*0a80*/  LDC R9, c[0x0][0x64c] ;  /* 0x00019300ff097b82 */ /* 0x000ee40000000800 */
[----:B---3--:R-:W-:-:S05]  /*0a90*/  IADD3 R9, P0, R32, R9, RZ ;  /* 0x0000000920097210 */ /* 0x008fca0007f1e0ff */
        /* <DEDUP_REMOVED lines=8> */
.L_x_6:
[----:B-1----:R-:W-:Y:S01]  /*0b20*/  SHF.R.U64 R4, R4, R15, R5 ;  /* 0x0000000f04047219 */ /* 0x002fe20000001205 */
[----:B--2---:R-:W-:Y:S01]  /*0b30*/  VIADD R5, R24, 0xffffffff ;  /* 0xffffffff18057836 */ /* 0x004fe20000000000 */
[----:B------:R-:W-:Y:S01]  /*0b40*/  LOP3.LUT R11, R30, R11, RZ, 0xc0, !PT ;  /* 0x0000000b1e0b7212 */ /* 0x000fe200078ec0ff */
[----:B------:R-:W-:Y:S02]  /*0b50*/  IMAD.MOV R12, RZ, RZ, -R12 ;  /* 0x000000ffff0c7224 */ /* 0x000fe400078e0a0c */
[----:B------:R-:W-:Y:S01]  /*0b60*/  IMAD.MOV R6, RZ, RZ, -R4 ;  /* 0x000000ffff067224 */ /* 0x000fe200078e0a04 */
[----:B------:R-:W-:Y:S01]  /*0b70*/  LOP3.LUT R5, R20, R5, RZ, 0xc0, !PT ;  /* 0x0000000514057212 */ /* 0x000fe200078ec0ff */
[----:B------:R-:W-:Y:S02]  /*0b80*/  @P3 IMAD R0, R14, R12, R3 ;  /* 0x0000000c0e003224 */ /* 0x000fe400078e0203 */
[----:B------:R-:W-:Y:S02]  /*0b90*/  IMAD R11, R10, R4, R11 ;  /* 0x000000040a0b7224 */ /* 0x000fe400078e020b */
[----:B0-----:R-:W-:-:S02]  /*0ba0*/  IMAD R3, R6, R21, R32 ;  /* 0x0000001506037224 */ /* 0x001fc400078e0220 */
[----:B------:R-:W-:Y:S02]  /*0bb0*/  IMAD R106, R11, R106, R0 ;  /* 0x0000006a0b6a7224 */ /* 0x000fe400078e0200 */
[----:B------:R-:W-:Y:S02]  /*0bc0*/  IMAD R3, R3, R24, R5 ;  /* 0x0000001803037224 */ /* 0x000fe400078e0205 */
[----:B------:R-:W-:-:S03]  /*0bd0*/  IMAD.MOV.U32 R0, RZ, RZ, 0x1 ;  /* 0x00000001ff007424 */ /* 0x000fc600078e00ff */
[----:B------:R-:W-:Y:S02]  /*0be0*/  SEL R107, R3, R106, !P3 ;  /* 0x0000006a036b7207 */ /* 0x000fe40005800000 */
[----:B------:R-:W-:-:S07]  /*0bf0*/  SEL R106, R106, R3, !P3 ;  /* 0x000000036a6a7207 */ /* 0x000fce0005800000 */
.L_x_4:
[----:B------:R-:W-:-:S08]  /*0c00*/  NOP ;  /* 0x0000000000007918 */ /* 0x000fd00000000000 */
[----:B------:R-:W0:Y:S02]  /*0c10*/  USETMAXREG.TRY_ALLOC.CTAPOOL UP0, 0xe8 ;  /* 0x000000e8000079c8 */ /* 0x000e240008000600 */
[----:B0-----:R-:W-:-:S13]  /*0c20*/  PLOP3.LUT P0, PT, PT, PT, UP0, 0x80, 0x0 ;  /* 0x000000000000781c */ /* 0x001fda0003f0f008 */
[----:B------:R-:W-:Y:S05]  /*0c30*/  @!P0 BRA `(.L_x_4) ;  /* 0xfffffffc00f08947 */ /* 0x000fea000383ffff */
[----:B------:R-:W-:Y:S01]  /*0c40*/  ULDC.64 UR4, c[0x0][0x598] ;  /* 0x0001660000047ab9 */ /* 0x000fe20000000a00 */
[----:B------:R-:W-:Y:S01]  /*0c50*/  ULDC.64 UR36, c[0x0][0x208] ;  /* 0x0000820000247ab9 */ /* 0x000fe20000000a00 */
[----:B------:R-:W-:-:S04]  /*0c60*/  ISETP.NE.U32.AND P0, PT, RZ, UR4, PT ;  /* 0x00000004ff007c0c */ /* 0x000fc8000bf05070 */
[----:B------:R-:W-:-:S13]  /*0c70*/  ISETP.NE.AND.EX P0, PT, RZ, UR5, PT, P0 ;  /* 0x00000005ff007c0c */ /* 0x000fda000bf05300 */
[----:B------:R-:W-:Y:S05]  /*0c80*/  @!P0 BRA `(.L_x_7) ;  /* 0x00000000001c8947 */ /* 0x000fea0003800000 */
[----:B------:R-:W0:Y:S02]  /*0c90*/  LDC.64 R4, c[0x0][0x598] ;  /* 0x00016600ff047b82 */ /* 0x000e240000000a00 */
[----:B0-----:R-:W2:Y:S02]  /*0ca0*/  LDG.E.64 R4, desc[UR36][R4.64] ;  /* 0x0000002404047981 */ /* 0x001ea4000c1e1b00 */
[----:B--2---:R-:W-:-:S04]  /*0cb0*/  ISETP.NE.U32.AND P0, PT, R4, RZ, PT ;  /* 0x000000ff0400720c */ /* 0x004fc80003f05070 */
[----:B------:R-:W-:-:S13]  /*0cc0*/  ISETP.NE.AND.EX P0, PT, R5, RZ, PT, P0 ;  /* 0x000000ff0500720c */ /* 0x000fda0003f05300 */
[----:B------:R-:W-:Y:S05]  /*0cd0*/  @!P0 BRA `(.L_x_7) ;  /* 0x0000000000088947 */ /* 0x000fea0003800000 */
[----:B------:R0:W5:Y:S01]  /*0ce0*/  LD.E R23, desc[UR36][R4.64] ;  /* 0x0000002404177980 */ /* 0x000162000c101900 */
[----:B------:R-:W-:Y:S05]  /*0cf0*/  BRA `(.L_x_8) ;  /* 0x0000000000247947 */ /* 0x000fea0003800000 */
.L_x_7:
[----:B------:R-:W-:Y:S02]  /*0d00*/  ULDC.64 UR4, c[0x0][0x588] ;  /* 0x0001620000047ab9 */ /* 0x000fe40000000a00 */
[----:B------:R-:W-:-:S04]  /*0d10*/  ISETP.NE.U32.AND P0, PT, RZ, UR4, PT ;  /* 0x00000004ff007c0c */ /* 0x000fc8000bf05070 */
[----:B------:R-:W-:-:S13]  /*0d20*/  ISETP.NE.AND.EX P0, PT, RZ, UR5, PT, P0 ;  /* 0x00000005ff007c0c */ /* 0x000fda000bf05300 */
[----:B------:R-:W-:Y:S05]  /*0d30*/  @!P0 BRA `(.L_x_9) ;  /* 0x00000000000c8947 */ /* 0x000fea0003800000 */
[----:B------:R-:W0:Y:S02]  /*0d40*/  LDC.64 R4, c[0x0][0x588] ;  /* 0x00016200ff047b82 */ /* 0x000e240000000a00 */
[----:B0-----:R1:W5:Y:S01]  /*0d50*/  LDG.E R23, desc[UR36][R4.64] ;  /* 0x0000002404177981 */ /* 0x001362000c1e1900 */
[----:B------:R-:W-:Y:S05]  /*0d60*/  BRA `(.L_x_8) ;  /* 0x0000000000087947 */ /* 0x000fea0003800000 */
.L_x_9:
[----:B------:R-:W-:Y:S02]  /*0d70*/  ULDC UR4, c[0x0][0x580] ;  /* 0x0001600000047ab9 */ /* 0x000fe40000000800 */
[----:B------:R-:W-:-:S07]  /*0d80*/  IMAD.U32 R23, RZ, RZ, UR4 ;  /* 0x00000004ff177e24 */ /* 0x000fce000f8e00ff */
.L_x_8:
[----:B------:R-:W-:Y:S02]  /*0d90*/  ULDC.64 UR4, c[0x0][0x5a0] ;  /* 0x0001680000047ab9 */ /* 0x000fe40000000a00 */
[----:B------:R-:W-:-:S04]  /*0da0*/  ISETP.NE.U32.AND P0, PT, RZ, UR4, PT ;  /* 0x00000004ff007c0c */ /* 0x000fc8000bf05070 */
[----:B------:R-:W-:-:S13]  /*0db0*/  ISETP.NE.AND.EX P0, PT, RZ, UR5, PT, P0 ;  /* 0x00000005ff007c0c */ /* 0x000fda000bf05300 */
[----:B------:R-:W-:Y:S05]  /*0dc0*/  @!P0 BRA `(.L_x_10) ;  /* 0x00000000001c8947 */ /* 0x000fea0003800000 */
[----:B01----:R-:W0:Y:S02]  /*0dd0*/  LDC.64 R4, c[0x0][0x5a0] ;  /* 0x00016800ff047b82 */ /* 0x003e240000000a00 */
[----:B0-----:R-:W2:Y:S02]  /*0de0*/  LDG.E.64 R4, desc[UR36][R4.64] ;  /* 0x0000002404047981 */ /* 0x001ea4000c1e1b00 */
[----:B--2---:R-:W-:-:S04]  /*0df0*/  ISETP.NE.U32.AND P0, PT, R4, RZ, PT ;  /* 0x000000ff0400720c */ /* 0x004fc80003f05070 */
[----:B------:R-:W-:-:S13]  /*0e00*/  ISETP.NE.AND.EX P0, PT, R5, RZ, PT, P0 ;  /* 0x000000ff0500720c */ /* 0x000fda0003f05300 */
[----:B------:R-:W-:Y:S05]  /*0e10*/  @!P0 BRA `(.L_x_10) ;  /* 0x0000000000088947 */ /* 0x000fea0003800000 */
[----:B------:R0:W5:Y:S01]  /*0e20*/  LD.E R104, desc[UR36][R4.64] ;  /* 0x0000002404687980 */ /* 0x000162000c101900 */
[----:B------:R-:W-:Y:S05]  /*0e30*/  BRA `(.L_x_11) ;  /* 0x0000000000247947 */ /* 0x000fea0003800000 */
.L_x_10:
[----:B------:R-:W-:Y:S02]  /*0e40*/  ULDC.64 UR4, c[0x0][0x590] ;  /* 0x0001640000047ab9 */ /* 0x000fe40000000a00 */
[----:B------:R-:W-:-:S04]  /*0e50*/  ISETP.NE.U32.AND P0, PT, RZ, UR4, PT ;  /* 0x00000004ff007c0c */ /* 0x000fc8000bf05070 */
[----:B------:R-:W-:-:S13]  /*0e60*/  ISETP.NE.AND.EX P0, PT, RZ, UR5, PT, P0 ;  /* 0x00000005ff007c0c */ /* 0x000fda000bf05300 */
[----:B------:R-:W-:Y:S05]  /*0e70*/  @!P0 BRA `(.L_x_12) ;  /* 0x00000000000c8947 */ /* 0x000fea0003800000 */
[----:B01----:R-:W0:Y:S02]  /*0e80*/  LDC.64 R4, c[0x0][0x590] ;  /* 0x00016400ff047b82 */ /* 0x003e240000000a00 */
[----:B0-----:R1:W5:Y:S01]  /*0e90*/  LDG.E R104, desc[UR36][R4.64] ;  /* 0x0000002404687981 */ /* 0x001362000c1e1900 */
[----:B------:R-:W-:Y:S05]  /*0ea0*/  BRA `(.L_x_11) ;  /* 0x0000000000087947 */ /* 0x000fea0003800000 */
.L_x_12:
[----:B------:R-:W-:Y:S02]  /*0eb0*/  ULDC UR4, c[0x0][0x584] ;  /* 0x0001610000047ab9 */ /* 0x000fe40000000800 */
[----:B------:R-:W-:-:S07]  /*0ec0*/  IMAD.U32 R104, RZ, RZ, UR4 ;  /* 0x00000004ff687e24 */ /* 0x000fce000f8e00ff */
.L_x_11:
[----:B------:R-:W-:-:S13]  /*0ed0*/  LOP3.LUT P0, RZ, R0, 0xff, RZ, 0xc0, !PT ;  /* 0x000000ff00ff7812 */ /* 0x000fda000780c0ff */
[----:B------:R-:W-:Y:S05]  /*0ee0*/  @!P0 EXIT ;  /* 0x000000000000894d */ /* 0x000fea0003800000 */
[----:B------:R-:W-:Y:S01]  /*0ef0*/  ULDC UR4, c[0x0][0x28c] ;  /* 0x0000a30000047ab9 */ /* 0x000fe20000000800 */
[----:B------:R-:W-:Y:S01]  /*0f00*/  LOP3.LUT R110, R19, 0x1, RZ, 0xfc, !PT ;  /* 0x00000001136e7812 */ /* 0x000fe200078efcff */
[----:B------:R-:W-:Y:S01]  /*0f10*/  UIADD3 UR4, UR4, 0x3f, URZ ;  /* 0x0000003f04047890 */ /* 0x000fe2000fffe03f */
[----:B------:R-:W-:Y:S01]  /*0f20*/  UMOV UR38, URZ ;  /* 0x0000003f00267c82 */ /* 0x000fe20008000000 */
[----:B------:R-:W-:Y:S02]  /*0f30*/  UMOV UR39, URZ ;  /* 0x0000003f00277c82 */ /* 0x000fe40008000000 */
[----:B------:R-:W-:-:S04]  /*0f40*/  USHF.R.S32.HI UR5, URZ, 0x1f, UR4 ;  /* 0x0000001f3f057899 */ /* 0x000fc80008011404 */
[----:B------:R-:W-:-:S04]  /*0f50*/  ULEA.HI UR5, UR5, UR4, URZ, 0x6 ;  /* 0x0000000405057291 */ /* 0x000fc8000f8f303f */
[----:B------:R-:W-:-:S12]  /*0f60*/  USHF.R.S32.HI UR40, URZ, 0x6, UR5 ;  /* 0x000000063f287899 */ /* 0x000fd80008011405 */
.L_x_190:
[----:B------:R-:W-:Y:S01]  /*0f70*/  LOP3.LUT R0, R18, 0x80, RZ, 0xc0, !PT ;  /* 0x0000008012007812 */ /* 0x000fe200078ec0ff */
[----:B--2---:R-:W2:Y:S01]  /*0f80*/  S2UR UR7, SR_CgaCtaId ;  /* 0x00000000000779c3 */ /* 0x004ea20000008800 */
[----:B------:R-:W-:Y:S02]  /*0f90*/  UMOV UR6, 0x400 ;  /* 0x0000040000067882 */ /* 0x000fe40000000000 */
[----:B------:R-:W-:-:S06]  /*0fa0*/  SHF.R.U32.HI R0, RZ, 0x7, R0 ;  /* 0x00000007ff007819 */ /* 0x000fcc0000011600 */
[----:B---3--:R-:W3:Y:S01]  /*0fb0*/  SHFL.IDX PT, R0, R0, RZ, 0x1f ;  /* 0x00001fff00007589 */ /* 0x008ee200000e0000 */
[----:B--2---:R-:W-:Y:S01]  /*0fc0*/  ULEA UR42, UR7, UR6, 0x18 ;  /* 0x00000006072a7291 */ /* 0x004fe2000f8ec03f */
[----:B---3--:R-:W-:-:S13]  /*0fd0*/  R2UR UR4, R0 ;  /* 0x00000000000472ca */ /* 0x008fda00000e0000 */
[----:B------:R-:W-:-:S04]  /*0fe0*/  ULEA.HI UR5, UR4, UR4, URZ, 0x1 ;  /* 0x0000000404057291 */ /* 0x000fc8000f8f083f */
[----:B------:R-:W-:-:S04]  /*0ff0*/  ULOP3.LUT UR5, UR5, 0x7fffe, URZ, 0xc0, !UPT ;  /* 0x0007fffe05057892 */ /* 0x000fc8000f8ec03f */
[----:B------:R-:W-:-:S03]  /*1000*/  UIADD3 UR5, UR4, -UR5, URZ ;  /* 0x8000000504057290 */ /* 0x000fc6000fffe03f */
[----:B------:R-:W-:Y:S01]  /*1010*/  ULDC UR4, c[0x0][0x28c] ;  /* 0x0000a30000047ab9 */ /* 0x000fe20000000800 */
[----:B------:R-:W-:Y:S01]  /*1020*/  ULEA UR5, UR5, UR42, 0xd ;  /* 0x0000002a05057291 */ /* 0x000fe2000f8e683f */
[----:B------:R-:W-:-:S03]  /*1030*/  ISETP.LT.AND P0, PT, RZ, UR4, PT ;  /* 0x00000004ff007c0c */ /* 0x000fc6000bf01270 */
[----:B------:R-:W-:-:S04]  /*1040*/  UIADD3 UR5, UR5, 0x180, URZ ;  /* 0x0000018005057890 */ /* 0x000fc8000fffe03f */
[----:B------:R-:W-:-:S04]  /*1050*/  USHF.R.U32.HI UR5, URZ, 0x4, UR5 ;  /* 0x000000043f057899 */ /* 0x000fc80008011605 */
[----:B------:R-:W-:Y:S02]  /*1060*/  ULOP3.LUT UR41, UR5, 0x3fff, URZ, 0xc0, !UPT ;  /* 0x00003fff05297892 */ /* 0x000fe4000f8ec03f */
[----:B-1--45:R-:W-:Y:S10]  /*1070*/  @P0 BRA `(.L_x_13) ;  /* 0x0000000000400947 */ /* 0x032ff40003800000 */
[----:B------:R-:W-:Y:S01]  /*1080*/  MOV R0, 0x0 ;  /* 0x0000000000007802 */ /* 0x000fe20000000f00 */
[----:B------:R-:W-:Y:S01]  /*1090*/  ULDC.64 UR4, c[0x4][0x68] ;  /* 0x01001a0000047ab9 */ /* 0x000fe20000000a00 */
[----:B------:R-:W-:Y:S01]  /*10a0*/  ULDC.64 UR6, c[0x4][0x8] ;  /* 0x0100020000067ab9 */ /* 0x000fe20000000a00 */
[----:B01----:R-:W-:Y:S01]  /*10b0*/  IMAD.U32 R4, RZ, RZ, UR4 ;  /* 0x00000004ff047e24 */ /* 0x003fe2000f8e00ff */
[----:B------:R0:W1:Y:S01]  /*10c0*/  LDC.64 R14, c[0x4][R0] ;  /* 0x01000000000e7b82 */ /* 0x0000620000000a00 */
[----:B------:R-:W-:Y:S01]  /*10d0*/  IMAD.U32 R5, RZ, RZ, UR5 ;  /* 0x00000005ff057e24 */ /* 0x000fe2000f8e00ff */
[----:B------:R-:W-:Y:S01]  /*10e0*/  ULDC.64 UR4, c[0x4][0x70] ;  /* 0x01001c0000047ab9 */ /* 0x000fe20000000a00 */
[----:B------:R-:W-:Y:S02]  /*10f0*/  IMAD.U32 R10, RZ, RZ, UR6 ;  /* 0x00000006ff0a7e24 */ /* 0x000fe4000f8e00ff */
[----:B------:R-:W-:Y:S02]  /*1100*/  IMAD.U32 R6, RZ, RZ, UR4 ;  /* 0x00000004ff067e24 */ /* 0x000fe4000f8e00ff */
[----:B------:R-:W-:-:S02]  /*1110*/  IMAD.U32 R7, RZ, RZ, UR5 ;  /* 0x00000005ff077e24 */ /* 0x000fc4000f8e00ff */
[----:B------:R-:W-:Y:S02]  /*1120*/  IMAD.U32 R11, RZ, RZ, UR7 ;  /* 0x00000007ff0b7e24 */ /* 0x000fe4000f8e00ff */
[----:B------:R-:W-:Y:S02]  /*1130*/  IMAD.MOV.U32 R8, RZ, RZ, 0x1e1 ;  /* 0x000001e1ff087424 */ /* 0x000fe400078e00ff */
[----:B------:R-:W-:Y:S02]  /*1140*/  IMAD.MOV.U32 R12, RZ, RZ, 0x1 ;  /* 0x00000001ff0c7424 */ /* 0x000fe400078e00ff */
[----:B0-----:R-:W-:-:S07]  /*1150*/  IMAD.MOV.U32 R13, RZ, RZ, RZ ;  /* 0x000000ffff0d7224 */ /* 0x001fce00078e00ff */
[----:B------:R-:W-:-:S07]  /*1160*/  LEPC R20, `(.L_x_13) ;  /* 0x000000001014794e */ /* 0x000fce0000000000 */
[----:B-1---5:R-:W-:Y:S05]  /*1170*/  CALL.ABS.NOINC R14 ;  /* 0x000000000e007343 */ /* 0x022fea0003c00000 */
.L_x_13:
[----:B------:R-:W-:-:S13]  /*1180*/  ISETP.NE.AND P0, PT, R110, 0x3, PT ;  /* 0x000000036e00780c */ /* 0x000fda0003f05270 */
[----:B------:R-:W-:Y:S05]  /*1190*/  @!P0 BRA `(.L_x_14) ;  /* 0x0000000000048947 */ /* 0x000fea0003800000 */
[----:B------:R-:W-:Y:S01]  /*11a0*/  BPT.TRAP 0x1 ;  /* 0x000000040000795c */ /* 0x000fe20000300000 */
.L_x_14:
[----:B------:R-:W-:Y:S02]  /*11b0*/  IMAD.U32 R3, RZ, RZ, UR39 ;  /* 0x00000027ff037e24 */ /* 0x000fe4000f8e00ff */
[----:B------:R-:W-:-:S03]  /*11c0*/  IMAD.U32 R0, RZ, RZ, UR38 ;  /* 0x00000026ff007e24 */ /* 0x000fc6000f8e00ff */
[----:B------:R-:W-:Y:S02]  /*11d0*/  LEA R3, R3, UR42, 0x3 ;  /* 0x0000002a03037c11 */ /* 0x000fe4000f8e18ff */
[----:B------:R-:W-:-:S04]  /*11e0*/  SHF.L.U32 R0, R0, 0x1f, RZ ;  /* 0x0000001f00007819 */ /* 0x000fc800000006ff */
[----:B------:R2:W3:Y:S01]  /*11f0*/  SYNCS.PHASECHK.TRANS64.TRYWAIT P1, [R3+URZ], R0 ;  /* 0x00000000030075a7 */ /* 0x0004e2000802017f */
[----:B------:R-:W-:Y:S05]  /*1200*/  @!P0 BRA `(.L_x_15) ;  /* 0x0000000000048947 */ /* 0x000fea0003800000 */
[----:B------:R-:W-:Y:S01]  /*1210*/  BPT.TRAP 0x1 ;  /* 0x000000040000795c */ /* 0x000fe20000300000 */
.L_x_15:
[----:B---3--:R-:W-:Y:S05]  /*1220*/  @P1 BRA `(.L_x_16) ;  /* 0x0000000000081947 */ /* 0x008fea0003800000 */
[----:B------:R-:W3:Y:S02]  /*1230*/  SYNCS.PHASECHK.TRANS64.TRYWAIT P1, [R3+URZ], R0 ;  /* 0x00000000030075a7 */ /* 0x000ee4000802017f */
[----:B---3--:R-:W-:Y:S05]  /*1240*/  @!P1 BRA `(.L_x_17) ;  /* 0x00000084000c9947 */ /* 0x008fea0003800000 */
.L_x_16:
[----:B------:R-:W-:-:S04]  /*1250*/  UISETP.LT.AND UP0, UPT, UR40, 0x1, UPT ;  /* 0x000000012800788c */ /* 0x000fc8000bf01270 */
[----:B------:R-:W-:-:S04]  /*1260*/  USEL UR4, UR40, 0x1, UP0 ;  /* 0x0000000128047887 */ /* 0x000fc80008000000 */
[----:B------:R-:W-:-:S06]  /*1270*/  UIADD3 UR4, UR40, -UR4, URZ ;  /* 0x8000000428047290 */ /* 0x000fcc000fffe03f */
[----:B--23--:R-:W-:Y:S01]  /*1280*/  IMAD.U32 R0, RZ, RZ, UR4 ;  /* 0x00000004ff007e24 */ /* 0x00cfe2000f8e00ff */
[----:B------:R-:W-:Y:S05]  /*1290*/  WARPSYNC.ALL ;  /* 0x0000000000007948 */ /* 0x000fea0003800000 */
[----:B------:R-:W-:Y:S01]  /*12a0*/  ISETP.GE.AND P1, PT, R0, 0x1, PT ;  /* 0x000000010000780c */ /* 0x000fe20003f26270 */
[----:B------:R-:W-:Y:S01]  /*12b0*/  UIADD3 UR4, UR42, 0x18180, URZ ;  /* 0x000181802a047890 */ /* 0x000fe2000fffe03f */
[----:B------:R-:W-:Y:S01]  /*12c0*/  WARPGROUP.ARRIVE ;  /* 0x00000000000079c5 */ /* 0x000fe20000000000 */
[----:B------:R-:W-:Y:S01]  /*12d0*/  UMOV UR9, 0x40000040 ;  /* 0x4000004000097882 */ /* 0x000fe20000000000 */
[----:B------:R-:W-:Y:S01]  /*12e0*/  UMOV UR11, 0x40000040 ;  /* 0x40000040000b7882 */ /* 0x000fe20000000000 */
[----:B------:R-:W-:-:S02]  /*12f0*/  USHF.R.U32.HI UR5, URZ, 0x4, UR4 ;  /* 0x000000043f057899 */ /* 0x000fc40008011604 */
[----:B------:R-:W-:Y:S02]  /*1300*/  ULOP3.LUT UR4, UR41, 0x10000, URZ, 0xfc, !UPT ;  /* 0x0001000029047892 */ /* 0x000fe4000f8efc3f */
[----:B------:R-:W-:Y:S02]  /*1310*/  ULOP3.LUT UR5, UR5, 0x3fff, URZ, 0xc0, !UPT ;  /* 0x00003fff05057892 */ /* 0x000fe4000f8ec03f */
[----:B------:R-:W-:Y:S02]  /*1320*/  ULEA UR8, UR39, UR4, 0xa ;  /* 0x0000000427087291 */ /* 0x000fe4000f8e503f */
[----:B------:R-:W-:Y:S01]  /*1330*/  ULOP3.LUT UR5, UR5, 0x10000, URZ, 0xfc, !UPT ;  /* 0x0001000005057892 */ /* 0x000fe2000f8efc3f */
[----:B------:R-:W-:Y:S01]  /*1340*/  UMOV UR13, UR9 ;  /* 0x00000009000d7c82 */ /* 0x000fe20008000000 */
[----:B------:R-:W-:Y:S02]  /*1350*/  UMOV UR15, 0x40000040 ;  /* 0x40000040000f7882 */ /* 0x000fe40000000000 */
[----:B------:R-:W-:Y:S01]  /*1360*/  UIMAD UR6, UR39, 0x500, UR5 ;  /* 0x00000500270678a4 */ /* 0x000fe2000f8e0205 */
[----:B------:R-:W-:Y:S01]  /*1370*/  UMOV UR12, UR8 ;  /* 0x00000008000c7c82 */ /* 0x000fe20008000000 */
[----:B------:R-:W-:-:S02]  /*1380*/  UMOV UR16, UR8 ;  /* 0x0000000800107c82 */ /* 0x000fc40008000000 */
[----:B------:R-:W-:Y:S02]  /*1390*/  UIADD3 UR14, UR6, 0x100, URZ ;  /* 0x00000100060e7890 */ /* 0x000fe4000fffe03f */
[----:B------:R-:W-:Y:S02]  /*13a0*/  UIADD3 UR18, UR6, 0x200, URZ ;  /* 0x0000020006127890 */ /* 0x000fe4000fffe03f */
[----:B------:R-:W-:Y:S01]  /*13b0*/  UMOV UR10, UR6 ;  /* 0x00000006000a7c82 */ /* 0x000fe20008000000 */
[----:B------:R-:W-:Y:S01]  /*13c0*/  UMOV UR17, UR9 ;  /* 0x0000000900117c82 */ /* 0x000fe20008000000 */
[----:B------:R-:W-:Y:S01]  /*13d0*/  HGMMA.64x32x16.F32.BF16 R88, gdesc[UR8], RZ, !UPT, gsb0 ;  /* 0x00600000085879f0 */ /* 0x000fe2000c0018ff */
[----:B------:R-:W-:Y:S01]  /*13e0*/  UMOV UR19, 0x40000040 ;  /* 0x4000004000137882 */ /* 0x000fe20000000000 */
[----:B------:R-:W-:Y:S02]  /*13f0*/  UIADD3 UR7, UR6, 0x300, URZ ;  /* 0x0000030006077890 */ /* 0x000fe4000fffe03f */
[----:B------:R-:W-:Y:S01]  /*1400*/  UIADD3 UR10, UR6, 0x400, URZ ;  /* 0x00000400060a7890 */ /* 0x000fe2000fffe03f */
[----:B------:R-:W-:Y:S01]  /*1410*/  UMOV UR11, 0x40000040 ;  /* 0x40000040000b7882 */ /* 0x000fe20000000000 */
[----:B------:R-:W-:-:S02]  /*1420*/  WARPGROUP.DEPBAR.LE gsb0, 0x0 ;  /* 0x00008000000079c5 */ /* 0x000fc40000010000 */
[----:B------:R-:W-:-:S06]  /*1430*/  WARPGROUP.ARRIVE ;  /* 0x00000000000079c5 */ /* 0x000fcc0000000000 */
[----:B------:R-:W-:Y:S01]  /*1440*/  HGMMA.64x32x16.F32.BF16 R72, gdesc[UR12], RZ, !UPT, gsb0 ;  /* 0x006000000c4879f0 */ /* 0x000fe2000c0018ff */
[----:B------:R-:W-:Y:S01]  /*1450*/  UMOV UR12, UR8 ;  /* 0x00000008000c7c82 */ /* 0x000fe20008000000 */
[----:B------:R-:W-:Y:S01]  /*1460*/  UMOV UR13, UR9 ;  /* 0x00000009000d7c82 */ /* 0x000fe20008000000 */
[----:B------:R-:W-:Y:S01]  /*1470*/  UMOV UR14, UR7 ;  /* 0x00000007000e7c82 */ /* 0x000fe20008000000 */
[----:B------:R-:W-:Y:S01]  /*1480*/  UMOV UR15, 0x40000040 ;  /* 0x40000040000f7882 */ /* 0x000fe20000000000 */
[----:B------:R-:W-:Y:S01]  /*1490*/  UIADD3 UR7, UR6, 0x202, URZ ;  /* 0x0000020206077890 */ /* 0x000fe2000fffe03f */
[----:B------:R-:W-:Y:S02]  /*14a0*/  WARPGROUP.DEPBAR.LE gsb0, 0x0 ;  /* 0x00008000000079c5 */ /* 0x000fe40000010000 */
[----:B------:R-:W-:-:S06]  /*14b0*/  WARPGROUP.ARRIVE ;  /* 0x00000000000079c5 */ /* 0x000fcc0000000000 */
[----:B------:R-:W-:Y:S01]  /*14c0*/  HGMMA.64x32x16.F32.BF16 R56, gdesc[UR16], RZ, !UPT, gsb0 ;  /* 0x00600000103879f0 */ /* 0x000fe2000c0018ff */
[----:B------:R-:W-:Y:S01]  /*14d0*/  UIADD3 UR18, UR6, 0x102, URZ ;  /* 0x0000010206127890 */ /* 0x000fe2000fffe03f */
[----:B------:R-:W-:Y:S01]  /*14e0*/  UMOV UR19, 0x40000040 ;  /* 0x4000004000137882 */ /* 0x000fe20000000000 */
[----:B------:R-:W-:Y:S02]  /*14f0*/  WARPGROUP.DEPBAR.LE gsb0, 0x0 ;  /* 0x00008000000079c5 */ /* 0x000fe40000010000 */
[----:B------:R-:W-:-:S06]  /*1500*/  WARPGROUP.ARRIVE ;  /* 0x00000000000079c5 */ /* 0x000fcc0000000000 */
[----:B------:R-:W-:Y:S01]  /*1510*/  HGMMA.64x32x16.F32.BF16 R40, gdesc[UR12], RZ, !UPT, gsb0 ;  /* 0x006000000c2879f0 */ /* 0x000fe2000c0018ff */
[----:B------:R-:W-:Y:S01]  /*1520*/  UMOV UR12, UR8 ;  /* 0x00000008000c7c82 */ /* 0x000fe20008000000 */
[----:B------:R-:W-:Y:S01]  /*1530*/  UMOV UR13, UR9 ;  /* 0x00000009000d7c82 */ /* 0x000fe20008000000 */
[----:B------:R-:W-:Y:S01]  /*1540*/  UMOV UR14, UR10 ;  /* 0x0000000a000e7c82 */ /* 0x000fe20008000000 */
[----:B------:R-:W-:Y:S01]  /*1550*/  UMOV UR15, 0x40000040 ;  /* 0x40000040000f7882 */ /* 0x000fe20000000000 */
[----:B------:R-:W-:Y:S02]  /*1560*/  UIADD3 UR9, UR6, 0x302, URZ ;  /* 0x0000030206097890 */ /* 0x000fe4000fffe03f */
[----:B------:R-:W-:Y:S01]  /*1570*/  UIADD3 UR10, UR6, 0x402, URZ ;  /* 0x00000402060a7890 */ /* 0x000fe2000fffe03f */
[----:B------:R-:W-:Y:S02]  /*1580*/  WARPGROUP.DEPBAR.LE gsb0, 0x0 ;  /* 0x00008000000079c5 */ /* 0x000fe40000010000 */
[----:B------:R-:W-:-:S06]  /*1590*/  WARPGROUP.ARRIVE ;  /* 0x00000000000079c5 */ /* 0x000fcc0000000000 */
[----:B------:R-:W-:Y:S01]  /*15a0*/  HGMMA.64x32x16.F32.BF16 R24, gdesc[UR12], RZ, !UPT, gsb0 ;  /* 0x006000000c1879f0 */ /* 0x000fe2000c0018ff */
[----:B------:R-:W-:Y:S02]  /*15b0*/  UIADD3 UR12, UR8, 0x2, URZ ;  /* 0x00000002080c7890 */ /* 0x000fe4000fffe03f */
[----:B------:R-:W-:Y:S01]  /*15c0*/  UIADD3 UR14, UR6, 0x2, URZ ;  /* 0x00000002060e7890 */ /* 0x000fe2000fffe03f */
[----:B------:R-:W-:Y:S01]  /*15d0*/  UMOV UR13, 0x40000040 ;  /* 0x40000040000d7882 */ /* 0x000fe20000000000 */
[----:B------:R-:W-:Y:S01]  /*15e0*/  UMOV UR15, 0x40000040 ;  /* 0x40000040000f7882 */ /* 0x000fe20000000000 */
[----:B------:R-:W-:Y:S02]  /*15f0*/  UMOV UR17, UR13 ;  /* 0x0000000d00117c82 */ /* 0x000fe40008000000 */
[----:B------:R-:W-:Y:S01]  /*1600*/  UMOV UR16, UR12 ;  /* 0x0000000c00107c82 */ /* 0x000fe20008000000 */
[----:B------:R-:W-:Y:S02]  /*1610*/  WARPGROUP.DEPBAR.LE gsb0, 0x0 ;  /* 0x00008000000079c5 */ /* 0x000fe40000010000 */
[----:B------:R-:W-:-:S06]  /*1620*/  WARPGROUP.ARRIVE ;  /* 0x00000000000079c5 */ /* 0x000fcc0000000000 */
[----:B------:R-:W-:Y:S01]  /*1630*/  HGMMA.64x32x16.F32.BF16 R88, gdesc[UR12], R88, gsb0 ;  /* 0x006000000c5879f0 */ /* 0x000fe20008001858 */
[----:B------:R-:W-:Y:S01]  /*1640*/  UMOV UR14, UR7 ;  /* 0x00000007000e7c82 */ /* 0x000fe20008000000 */
[----:B------:R-:W-:Y:S01]  /*1650*/  UMOV UR15, 0x40000040 ;  /* 0x40000040000f7882 */ /* 0x000fe20000000000 */
[----:B------:R-:W-:Y:S01]  /*1660*/  UIADD3 UR7, UR6, 0x204, URZ ;  /* 0x0000020406077890 */ /* 0x000fe2000fffe03f */
[----:B------:R-:W-:Y:S02]  /*1670*/  WARPGROUP.DEPBAR.LE gsb0, 0x0 ;  /* 0x00008000000079c5 */ /* 0x000fe40000010000 */
[----:B------:R-:W-:-:S06]  /*1680*/  WARPGROUP.ARRIVE ;  /* 0x00000000000079c5 */ /* 0x000fcc0000000000 */
[----:B------:R-:W-:Y:S01]  /*1690*/  HGMMA.64x32x16.F32.BF16 R72, gdesc[UR16], R72, gsb0 ;  /* 0x00600000104879f0 */ /* 0x000fe20008001848 */
[----:B------:R-:W-:Y:S01]  /*16a0*/  UIADD3 UR18, UR6, 0x104, URZ ;  /* 0x0000010406127890 */ /* 0x000fe2000fffe03f */
[----:B------:R-:W-:Y:S01]  /*16b0*/  UMOV UR19, 0x40000040 ;  /* 0x4000004000137882 */ /* 0x000fe20000000000 */
        /* <DEDUP_REMOVED lines=15> */
[----:B------:R-:W-:Y:S02]  /*17b0*/  UIADD3 UR12, UR8, 0x4, URZ ;  /* 0x00000004080c7890 */ /* 0x000fe4000fffe03f */
[----:B------:R-:W-:Y:S01]  /*17c0*/  UIADD3 UR14, UR6, 0x4, URZ ;  /* 0x00000004060e7890 */ /* 0x000fe2000fffe03f */
[----:B------:R-:W-:Y:S01]  /*17d0*/  UMOV UR13, 0x40000040 ;  /* 0x40000040000d7882 */ /* 0x000fe20000000000 */
[----:B------:R-:W-:Y:S01]  /*17e0*/  UMOV UR15, 0x40000040 ;  /* 0x40000040000f7882 */ /* 0x000fe20000000000 */
[----:B------:R-:W-:Y:S02]  /*17f0*/  UMOV UR17, UR13 ;  /* 0x0000000d00117c82 */ /* 0x000fe40008000000 */
[----:B------:R-:W-:Y:S01]  /*1800*/  UMOV UR16, UR12 ;  /* 0x0000000c00107c82 */ /* 0x000fe20008000000 */
[----:B------:R-:W-:Y:S01]  /*1810*/  UIADD3 UR8, UR8, 0x6, URZ ;  /* 0x0000000608087890 */ /* 0x000fe2000fffe03f */
[----:B------:R-:W-:-:S02]  /*1820*/  WARPGROUP.DEPBAR.LE gsb0, 0x0 ;  /* 0x00008000000079c5 */ /* 0x000fc40000010000 */
        /* <DEDUP_REMOVED lines=9> */
[----:B------:R-:W-:Y:S02]  /*18c0*/  WARPGROUP.DEPBAR.LE gsb0, 0x0 ;  /* 0x00008000000079c5 */ /* 0x000fe40000010000 */
[----:B------:R-:W-:-:S06]  /*18d0*/  WARPGROUP.ARRIVE ;  /* 0x00000000000079c5 */ /* 0x000fcc0000000000 */
[----:B------:R-:W-:Y:S01]  /*18e0*/  HGMMA.64x32x16.F32.BF16 R56, gdesc[UR12], R56, gsb0 ;  /* 0x006000000c3879f0 */ /* 0x000fe20008001838 */
[----:B------:R-:W-:Y:S01]  /*18f0*/  UMOV UR14, UR9 ;  /* 0x00000009000e7c82 */ /* 0x000fe20008000000 */
[----:B------:R-:W-:Y:S01]  /*1900*/  UMOV UR15, 0x40000040 ;  /* 0x40000040000f7882 */ /* 0x000fe20000000000 */
        /* <DEDUP_REMOVED lines=11> */
[----:B------:R-:W-:Y:S01]  /*19c0*/  UMOV UR12, UR8 ;  /* 0x00000008000c7c82 */ /* 0x000fe20008000000 */
        /* <DEDUP_REMOVED lines=8> */
[----:B------:R-:W-:Y:S02]  /*1a50*/  WARPGROUP.DEPBAR.LE gsb0, 0x0 ;  /* 0x00008000000079c5 */ /* 0x000fe40000010000 */
[----:B------:R-:W-:-:S06]  /*1a60*/  WARPGROUP.ARRIVE ;  /* 0x00000000000079c5 */ /* 0x000fcc0000000000 */
[----:B------:R-:W-:Y:S01]  /*1a70*/  HGMMA.64x32x16.F32.BF16 R72, gdesc[UR8], R72, gsb0 ;  /* 0x00600000084879f0 */ /* 0x000fe20008001848 */
[----:B------:R-:W-:Y:S01]  /*1a80*/  UMOV UR10, UR16 ;  /* 0x00000010000a7c82 */ /* 0x000fe20008000000 */
[----:B------:R-:W-:Y:S01]  /*1a90*/  UMOV UR11, 0x40000040 ;  /* 0x40000040000b7882 */ /* 0x000fe20000000000 */
[----:B------:R-:W-:Y:S02]  /*1aa0*/  WARPGROUP.DEPBAR.LE gsb0, 0x0 ;  /* 0x00008000000079c5 */ /* 0x000fe40000010000 */
[----:B------:R-:W-:-:S06]  /*1ab0*/  WARPGROUP.ARRIVE ;  /* 0x00000000000079c5 */ /* 0x000fcc0000000000 */
[----:B------:R-:W-:Y:S03]  /*1ac0*/  HGMMA.64x32x16.F32.BF16 R56, gdesc[UR12], R56, gsb0 ;  /* 0x006000000c3879f0 */ /* 0x000fe60008001838 */
        /* <DEDUP_REMOVED lines=9> */
[----:B------:R-:W-:Y:S05]  /*1b60*/  @!P1 BRA `(.L_x_18) ;  /* 0x0000000800b09947 */ /* 0x000fea0003800000 */
[----:B------:R-:W-:-:S04]  /*1b70*/  UIADD3 UR6, UR39, 0x1, URZ ;  /* 0x0000000127067890 */ /* 0x000fc8000fffe03f */
[----:B------:R-:W-:-:S04]  /*1b80*/  UISETP.NE.AND UP0, UPT, UR6, 0x6, UPT ;  /* 0x000000060600788c */ /* 0x000fc8000bf05270 */
[----:B------:R-:W-:Y:S02]  /*1b90*/  USEL UR7, URZ, 0x1, UP0 ;  /* 0x000000013f077887 */ /* 0x000fe40008000000 */
[----:B------:R-:W-:Y:S02]  /*1ba0*/  USEL UR6, UR6, URZ, UP0 ;  /* 0x0000003f06067287 */ /* 0x000fe40008000000 */
[----:B------:R-:W-:-:S06]  /*1bb0*/  ULOP3.LUT UR7, UR38, UR7, URZ, 0x3c, !UPT ;  /* 0x0000000726077292 */ /* 0x000fcc000f8e3c3f */
[----:B01----:R-:W-:Y:S01]  /*1bc0*/  IMAD.U32 R5, RZ, RZ, UR7 ;  /* 0x00000007ff057e24 */ /* 0x003fe2000f8e00ff */
[----:B------:R-:W-:-:S06]  /*1bd0*/  UMOV UR7, UR39 ;  /* 0x0000002700077c82 */ /* 0x000fcc0008000000 */
.L_x_25:
[----:B01----:R-:W-:Y:S05]  /*1be0*/  @!P0 BRA `(.L_x_19) ;  /* 0x0000000000048947 */ /* 0x003fea0003800000 */
[----:B------:R-:W-:Y:S01]  /*1bf0*/  BPT.TRAP 0x1 ;  /* 0x000000040000795c */ /* 0x000fe20000300000 */
.L_x_19:
[----:B------:R-:W0:Y:S01]  /*1c00*/  S2UR UR9, SR_CgaCtaId ;  /* 0x00000000000979c3 */ /* 0x000e220000008800 */
[----:B------:R-:W-:Y:S01]  /*1c10*/  UMOV UR8, 0x400 ;  /* 0x0000040000087882 */ /* 0x000fe20000000000 */
[----:B------:R-:W-:Y:S01]  /*1c20*/  SHF.L.U32 R3, R5, 0x1f, RZ ;  /* 0x0000001f05037819 */ /* 0x000fe200000006ff */
[----:B0-----:R-:W-:-:S04]  /*1c30*/  ULEA UR8, UR9, UR8, 0x18 ;  /* 0x0000000809087291 */ /* 0x001fc8000f8ec03f */
[----:B------:R-:W-:-:S09]  /*1c40*/  ULEA UR9, UR6, UR8, 0x3 ;  /* 0x0000000806097291 */ /* 0x000fd2000f8e183f */
[----:B------:R0:W1:Y:S01]  /*1c50*/  SYNCS.PHASECHK.TRANS64.TRYWAIT P1, [UR9], R3 ;  /* 0x00000003ff0075a7 */ /* 0x0000620008020149 */
[----:B------:R-:W-:Y:S05]  /*1c60*/  @!P0 BRA `(.L_x_20) ;  /* 0x0000000000048947 */ /* 0x000fea0003800000 */
[----:B------:R-:W-:Y:S01]  /*1c70*/  BPT.TRAP 0x1 ;  /* 0x000000040000795c */ /* 0x000fe20000300000 */
.L_x_20:
[----:B-1----:R-:W-:Y:S05]  /*1c80*/  @P1 BRA `(.L_x_21) ;  /* 0x0000000000081947 */ /* 0x002fea0003800000 */
[----:B------:R-:W1:Y:S02]  /*1c90*/  SYNCS.PHASECHK.TRANS64.TRYWAIT P1, [UR9], R3 ;  /* 0x00000003ff0075a7 */ /* 0x000e640008020149 */
[----:B-1----:R-:W-:Y:S05]  /*1ca0*/  @!P1 BRA `(.L_x_22) ;  /* 0x0000007800889947 */ /* 0x002fea0003800000 */
.L_x_21:
[----:B------:R-:W-:Y:S01]  /*1cb0*/  ULEA UR12, UR6, UR4, 0xa ;  /* 0x00000004060c7291 */ /* 0x000fe2000f8e503f */
[----:B------:R-:W-:Y:S01]  /*1cc0*/  WARPGROUP.ARRIVE ;  /* 0x00000000000079c5 */ /* 0x000fe20000000000 */
[----:B------:R-:W-:Y:S01]  /*1cd0*/  UIMAD UR10, UR6, 0x500, UR5 ;  /* 0x00000500060a78a4 */ /* 0x000fe2000f8e0205 */
[----:B------:R-:W-:Y:S01]  /*1ce0*/  UMOV UR13, 0x40000040 ;  /* 0x40000040000d7882 */ /* 0x000fe20000000000 */
[----:B------:R-:W-:Y:S02]  /*1cf0*/  UMOV UR15, 0x40000040 ;  /* 0x40000040000f7882 */ /* 0x000fe40000000000 */
[----:B------:R-:W-:Y:S01]  /*1d00*/  UIADD3 UR18, UR10, 0x100, URZ ;  /* 0x000001000a127890 */ /* 0x000fe2000fffe03f */
[----:B------:R-:W-:Y:S02]  /*1d10*/  UMOV UR16, UR12 ;  /* 0x0000000c00107c82 */ /* 0x000fe40008000000 */
[----:B------:R-:W-:Y:S01]  /*1d20*/  UMOV UR14, UR10 ;  /* 0x0000000a000e7c82 */ /* 0x000fe20008000000 */
[----:B------:R-:W-:Y:S01]  /*1d30*/  UMOV UR17, UR13 ;  /* 0x0000000d00117c82 */ /* 0x000fe20008000000 */
[----:B------:R-:W-:Y:S01]  /*1d40*/  HGMMA.64x32x16.F32.BF16 R88, gdesc[UR12], R88, gsb0 ;  /* 0x006000000c5879f0 */ /* 0x000fe20008001858 */
[----:B------:R-:W-:Y:S01]  /*1d50*/  UMOV UR19, 0x40000040 ;  /* 0x4000004000137882 */ /* 0x000fe20000000000 */
[----:B------:R-:W-:-:S02]  /*1d60*/  UIADD3 UR9, UR10, 0x200, URZ ;  /* 0x000002000a097890 */ /* 0x000fc4000fffe03f */
[----:B------:R-:W-:Y:S02]  /*1d70*/  UIADD3 UR11, UR10, 0x300, URZ ;  /* 0x000003000a0b7890 */ /* 0x000fe4000fffe03f */
[----:B------:R-:W-:Y:S01]  /*1d80*/  UIADD3 UR14, UR10, 0x400, URZ ;  /* 0x000004000a0e7890 */ /* 0x000fe2000fffe03f */
[----:B------:R-:W-:Y:S01]  /*1d90*/  UMOV UR15, 0x40000040 ;  /* 0x40000040000f7882 */ /* 0x000fe20000000000 */
[----:B------:R-:W-:Y:S02]  /*1da0*/  WARPGROUP.DEPBAR.LE gsb0, 0x0 ;  /* 0x00008000000079c5 */ /* 0x000fe40000010000 */
[----:B------:R-:W-:-:S06]  /*1db0*/  WARPGROUP.ARRIVE ;  /* 0x00000000000079c5 */ /* 0x000fcc0000000000 */
[----:B------:R-:W-:Y:S01]  /*1dc0*/  HGMMA.64x32x16.F32.BF16 R72, gdesc[UR16], R72, gsb0 ;  /* 0x00600000104879f0 */ /* 0x000fe20008001848 */
[----:B------:R-:W-:Y:S01]  /*1dd0*/  UMOV UR16, UR12 ;  /* 0x0000000c00107c82 */ /* 0x000fe20008000000 */
        /* <DEDUP_REMOVED lines=114> */
[----:B------:R-:W-:Y:S01]  /*2500*/  BPT.TRAP 0x1 ;  /* 0x000000040000795c */ /* 0x000fe20000300000 */
.L_x_23:
[----:B------:R-:W-:Y:S01]  /*2510*/  ULEA UR8, UR7, UR8, 0x3 ;  /* 0x0000000807087291 */ /* 0x000fe2000f8e183f */
[----:B------:R-:W-:-:S03]  /*2520*/  ISETP.GT.U32.AND P1, PT, R19, 0x1, PT ;  /* 0x000000011300780c */ /* 0x000fc60003f24070 */
[----:B------:R-:W-:-:S04]  /*2530*/  UIADD3 UR8, UR8, 0x30, URZ ;  /* 0x0000003008087890 */ /* 0x000fc8000fffe03f */
[----:B------:R-:W-:-:S09]  /*2540*/  UPRMT UR8, URZ, 0x654, UR8 ;  /* 0x000006543f087896 */ /* 0x000fd20008000008 */
[----:B------:R-:W-:Y:S01]  /*2550*/  SYNCS.ARRIVE.TRANS64.RED.A1T0 RZ, [UR8], RZ ;  /* 0x000000ffffff79a7 */ /* 0x000fe20008100408 */
[----:B------:R-:W-:Y:S05]  /*2560*/  @P1 BRA `(.L_x_24) ;  /* 0x0000000000041947 */ /* 0x000fea0003800000 */
[----:B------:R-:W-:Y:S01]  /*2570*/  BPT.TRAP 0x1 ;  /* 0x000000040000795c */ /* 0x000fe20000300000 */
.L_x_24:
[----:B------:R-:W-:Y:S01]  /*2580*/  UIADD3 UR6, UR6, 0x1, URZ ;  /* 0x0000000106067890 */ /* 0x000fe2000fffe03f */
[C---:B------:R-:W-:Y:S01]  /*2590*/  ISETP.GT.AND P1, PT, R0.reuse, 0x1, PT ;  /* 0x000000010000780c */ /* 0x040fe20003f24270 */
[----:B------:R-:W-:Y:S01]  /*25a0*/  UIADD3 UR7, UR7, 0x1, URZ ;  /* 0x0000000107077890 */ /* 0x000fe2000fffe03f */
[----:B------:R-:W-:Y:S01]  /*25b0*/  VIADD R0, R0, 0xffffffff ;  /* 0xffffffff00007836 */ /* 0x000fe20000000000 */
[----:B------:R-:W-:Y:S02]  /*25c0*/  UISETP.NE.AND UP0, UPT, UR6, 0x6, UPT ;  /* 0x000000060600788c */ /* 0x000fe4000bf05270 */
[----:B------:R-:W-:Y:S02]  /*25d0*/  UISETP.NE.AND UP1, UPT, UR7, 0x6, UPT ;  /* 0x000000060700788c */ /* 0x000fe4000bf25270 */
[----:B------:R-:W-:Y:S02]  /*25e0*/  USEL UR8, URZ, 0x1, UP0 ;  /* 0x000000013f087887 */ /* 0x000fe40008000000 */
[----:B------:R-:W-:-:S02]  /*25f0*/  USEL UR6, UR6, URZ, UP0 ;  /* 0x0000003f06067287 */ /* 0x000fc40008000000 */
[----:B------:R-:W-:Y:S02]  /*2600*/  USEL UR7, UR7, URZ, UP1 ;  /* 0x0000003f07077287 */ /* 0x000fe40008800000 */
[----:B------:R-:W-:Y:S01]  /*2610*/  LOP3.LUT R5, R5, UR8, RZ, 0x3c, !PT ;  /* 0x0000000805057c12 */ /* 0x000fe2000f8e3cff */
[----:B------:R-:W-:Y:S09]  /*2620*/  @P1 BRA `(.L_x_25) ;  /* 0xfffffff4006c1947 */ /* 0x000ff2000383ffff */
.L_x_18:
[----:B------:R-:W2:Y:S02]  /*2630*/  LDC R0, c[0x0][0x28c] ;  /* 0x0000a300ff007b82 */ /* 0x000ea40000000800 */
[----:B--2---:R-:W-:-:S13]  /*2640*/  ISETP.GE.AND P1, PT, R0, 0x1, PT ;  /* 0x000000010000780c */ /* 0x004fda0003f26270 */
[----:B------:R-:W-:Y:S05]  /*2650*/  @!P1 BRA `(.L_x_26) ;  /* 0x0000000000489947 */ /* 0x000fea0003800000 */
[----:B------:R-:W-:Y:S05]  /*2660*/  @!P0 BRA `(.L_x_27) ;  /* 0x0000000000048947 */ /* 0x000fea0003800000 */
[----:B------:R-:W-:Y:S01]  /*2670*/  BPT.TRAP 0x1 ;  /* 0x000000040000795c */ /* 0x000fe20000300000 */
.L_x_27:
[----:B------:R-:W2:Y:S01]  /*2680*/  S2UR UR7, SR_CgaCtaId ;  /* 0x00000000000779c3 */ /* 0x000ea20000008800 */
[----:B------:R-:W-:Y:S01]  /*2690*/  UISETP.LT.AND UP0, UPT, UR40, 0x1, UPT ;  /* 0x000000012800788c */ /* 0x000fe2000bf01270 */
[----:B------:R-:W-:-:S03]  /*26a0*/  ISETP.GT.U32.AND P0, PT, R19, 0x1, PT ;  /* 0x000000011300780c */ /* 0x000fc60003f04070 */
[----:B------:R-:W-:-:S04]  /*26b0*/  USEL UR6, UR40, 0x1, UP0 ;  /* 0x0000000128067887 */ /* 0x000fc80008000000 */
[----:B------:R-:W-:-:S04]  /*26c0*/  UIADD3 UR6, UR39, UR40, -UR6 ;  /* 0x0000002827067290 */ /* 0x000fc8000fffe806 */
[----:B------:R-:W-:-:S04]  /*26d0*/  UIMAD.WIDE.U32 UR4, UR6, -0x55555555, URZ ;  /* 0xaaaaaaab060478a5 */ /* 0x000fc8000f8e003f */
[----:B------:R-:W-:-:S03]  /*26e0*/  USHF.R.U32.HI UR4, URZ, 0x2, UR5 ;  /* 0x000000023f047899 */ /* 0x000fc60008011605 */
[----:B------:R-:W-:Y:S01]  /*26f0*/  UMOV UR5, 0x400 ;  /* 0x0000040000057882 */ /* 0x000fe20000000000 */
[----:B------:R-:W-:Y:S02]  /*2700*/  UIMAD UR6, UR4, -0x6, UR6 ;  /* 0xfffffffa040678a4 */ /* 0x000fe4000f8e0206 */
[----:B--2---:R-:W-:-:S04]  /*2710*/  ULEA UR5, UR7, UR5, 0x18 ;  /* 0x0000000507057291 */ /* 0x004fc8000f8ec03f */
[----:B------:R-:W-:-:S04]  /*2720*/  ULEA UR6, UR6, UR5, 0x3 ;  /* 0x0000000506067291 */ /* 0x000fc8000f8e183f */
[----:B------:R-:W-:-:S04]  /*2730*/  UIADD3 UR6, UR6, 0x30, URZ ;  /* 0x0000003006067890 */ /* 0x000fc8000fffe03f */
[----:B------:R-:W-:-:S09]  /*2740*/  UPRMT UR6, URZ, 0x654, UR6 ;  /* 0x000006543f067896 */ /* 0x000fd20008000006 */
[----:B------:R-:W-:Y:S01]  /*2750*/  SYNCS.ARRIVE.TRANS64.RED.A1T0 RZ, [UR6], RZ ;  /* 0x000000ffffff79a7 */ /* 0x000fe20008100406 */
[----:B------:R-:W-:Y:S05]  /*2760*/  @P0 BRA `(.L_x_26) ;  /* 0x0000000000040947 */ /* 0x000fea0003800000 */
[----:B------:R-:W-:Y:S01]  /*2770*/  BPT.TRAP 0x1 ;  /* 0x000000040000795c */ /* 0x000fe20000300000 */
.L_x_26:
[----:B------:R-:W2:Y:S01]  /*2780*/  LDC R6, c[0x0][0x288] ;  /* 0x0000a200ff067b82 */ /* 0x000ea20000000800 */
[----:B------:R-:W-:Y:S01]  /*2790*/  LOP3.LUT R0, R22, 0x1, RZ, 0xc0, !PT ;  /* 0x0000000116007812 */ /* 0x000fe200078ec0ff */
[----:B------:R-:W-:Y:S01]  /*27a0*/  IMAD R107, R107, 0xa0, RZ ;  /* 0x000000a06b6b7824 */ /* 0x000fe200078e02ff */
[----:B01----:R-:W-:Y:S01]  /*27b0*/  SHF.R.U32.HI R3, RZ, 0x2, R18 ;  /* 0x00000002ff037819 */ /* 0x003fe20000011612 */
[----:B------:R-:W-:Y:S01]  /*27c0*/  UIADD3 UR39, UR40, UR39, URZ ;  /* 0x0000002728277290 */ /* 0x000fe2000fffe03f */
[----:B------:R-:W-:Y:S01]  /*27d0*/  LOP3.LUT R4, R18, 0x60, RZ, 0xc0, !PT ;  /* 0x0000006012047812 */ /* 0x000fe200078ec0ff */
[----:B------:R-:W-:Y:S01]  /*27e0*/  IMAD.SHL.U32 R8, R0, 0x40, RZ ;  /* 0x0000004000087824 */ /* 0x000fe200078e00ff */
[----:B------:R-:W-:Y:S01]  /*27f0*/  LOP3.LUT R3, R3, 0x7, RZ, 0xc0, !PT ;  /* 0x0000000703037812 */ /* 0x000fe200078ec0ff */
[----:B------:R-:W-:Y:S01]  /*2800*/  UISETP.GT.U32.AND UP0, UPT, UR39, 0x5, UPT ;  /* 0x000000052700788c */ /* 0x000fe2000bf04070 */
[----:B------:R-:W-:Y:S01]  /*2810*/  SHF.R.U32.HI R4, RZ, 0x1, R4 ;  /* 0x00000001ff047819 */ /* 0x000fe20000011604 */
[C---:B------:R-:W-:Y:S01]  /*2820*/  IMAD.SHL.U32 R14, R18.reuse, 0x2, RZ ;  /* 0x00000002120e7824 */ /* 0x040fe200078e00ff */
[----:B------:R-:W-:Y:S01]  /*2830*/  LOP3.LUT R5, R18, 0x3, RZ, 0xc0, !PT ;  /* 0x0000000312057812 */ /* 0x000fe200078ec0ff */
[----:B------:R-:W-:Y:S01]  /*2840*/  ULDC UR7, c[0x0][0x284] ;  /* 0x0000a10000077ab9 */ /* 0x000fe20000000800 */
[--C-:B------:R-:W-:Y:S01]  /*2850*/  IADD3 R7, RZ, -R4, -R3.reuse ;  /* 0x80000004ff077210 */ /* 0x100fe20007ffe803 */
[----:B------:R-:W-:Y:S01]  /*2860*/  UISETP.LT.U32.AND UP0, UPT, UR40, 0x6, UP0 ;  /* 0x000000062800788c */ /* 0x000fe20008701070 */
[----:B------:R-:W-:Y:S01]  /*2870*/  LOP3.LUT R3, R8, 0x40, R3, 0xe2, !PT ;  /* 0x0000004008037812 */ /* 0x000fe200078ee203 */
[----:B------:R-:W-:Y:S01]  /*2880*/  UISETP.GE.U32.AND UP1, UPT, UR40, 0x6, UPT ;  /* 0x000000062800788c */ /* 0x000fe2000bf26070 */
[----:B------:R-:W-:Y:S01]  /*2890*/  SHF.R.S32.HI R21, RZ, 0x1f, R105 ;  /* 0x0000001fff157819 */ /* 0x000fe20000011469 */
[----:B------:R-:W-:Y:S01]  /*28a0*/  ULDC.64 UR8, c[0x0][0x5d0] ;  /* 0x0001740000087ab9 */ /* 0x000fe20000000a00 */
[----:B------:R-:W-:Y:S01]  /*28b0*/  LOP3.LUT R14, R107, 0x6, R14, 0xf8, !PT ;  /* 0x000000066b0e7812 */ /* 0x000fe200078ef80e */
[----:B------:R-:W-:Y:S01]  /*28c0*/  UIMAD.WIDE.U32 UR4, UR39, -0x55555555, URZ ;  /* 0xaaaaaaab270478a5 */ /* 0x000fe2000f8e003f */
[----:B------:R-:W-:Y:S01]  /*28d0*/  IMAD R0, R0, -0x40, R7 ;  /* 0xffffffc000007824 */ /* 0x000fe200078e0207 */
[----:B------:R-:W-:Y:S01]  /*28e0*/  USEL UR6, URZ, 0x1, !UP0 ;  /* 0x000000013f067887 */ /* 0x000fe2000c000000 */
[----:B------:R-:W-:Y:S01]  /*28f0*/  SHF.R.S32.HI R15, RZ, 0x1f, R14 ;  /* 0x0000001fff0f7819 */ /* 0x000fe2000001140e */
[----:B--2---:R-:W-:Y:S01]  /*2900*/  IMAD R8, R5, -0x2, R6 ;  /* 0xfffffffe05087824 */ /* 0x004fe200078e0206 */
[----:B------:R-:W-:Y:S01]  /*2910*/  ISETP.GE.AND P0, PT, R107, R6, PT ;  /* 0x000000066b00720c */ /* 0x000fe20003f06270 */
[C---:B------:R-:W-:Y:S01]  /*2920*/  IMAD.SHL.U32 R5, R106.reuse, 0x80, RZ ;  /* 0x000000806a057824 */ /* 0x040fe200078e00ff */
[----:B------:R-:W-:Y:S01]  /*2930*/  USHF.R.U32.HI UR4, URZ, 0x2, UR5 ;  /* 0x000000023f047899 */ /* 0x000fe20008011605 */
[----:B------:R-:W-:Y:S01]  /*2940*/  IMAD R6, R21, UR8, RZ ;  /* 0x0000000815067c24 */ /* 0x000fe2000f8e02ff */
[----:B------:R-:W-:Y:S01]  /*2950*/  ULOP3.LUT UR38, UR38, UR6, URZ, 0x3c, !UPT ;  /* 0x0000000626267292 */ /* 0x000fe2000f8e3c3f */
[----:B------:R-:W-:Y:S01]  /*2960*/  IMAD.WIDE R12, R106, 0x80, RZ ;  /* 0x000000806a0c7825 */ /* 0x000fe200078e02ff */
[C---:B------:R-:W-:Y:S01]  /*2970*/  ISETP.GE.OR P0, PT, R5.reuse, UR7, P0 ;  /* 0x0000000705007c0c */ /* 0x040fe20008706670 */
[----:B------:R-:W-:Y:S01]  /*2980*/  UIMAD UR39, UR4, -0x6, UR39 ;  /* 0xfffffffa042778a4 */ /* 0x000fe2000f8e0227 */
[----:B------:R-:W-:Y:S01]  /*2990*/  IADD3 R0, -R5, UR7, R0 ;  /* 0x0000000705007c10 */ /* 0x000fe2000fffe100 */
[C---:B------:R-:W-:Y:S01]  /*29a0*/  IMAD R9, R105.reuse, UR9, R6 ;  /* 0x0000000969097c24 */ /* 0x040fe2000f8e0206 */
[----:B------:R-:W-:Y:S01]  /*29b0*/  @UP1 ULOP3.LUT UR38, UR38, 0x1, UR4, 0x78, !UPT ;  /* 0x0000000126261892 */ /* 0x000fe2000f8e7804 */
[----:B------:R-:W-:Y:S01]  /*29c0*/  IMAD.WIDE.U32 R6, R105, UR8, R14 ;  /* 0x0000000869067c25 */ /* 0x000fe2000f8e000e */
[----:B------:R-:W-:-:S03]  /*29d0*/  LOP3.LUT R121, R12, R3, R4, 0xfe, !PT ;  /* 0x000000030c797212 */ /* 0x000fc600078efe04 */
[----:B------:R-:W-:Y:S02]  /*29e0*/  IMAD.IADD R7, R7, 0x1, R9 ;  /* 0x0000000107077824 */ /* 0x000fe400078e0209 */
[----:B------:R-:W-:Y:S02]  /*29f0*/  IMAD.IADD R3, R8, 0x1, -R107 ;  /* 0x0000000108037824 */ /* 0x000fe400078e0a6b */
[----:B------:R-:W-:Y:S01]  /*2a00*/  IMAD.MOV.U32 R4, RZ, RZ, -0x1 ;  /* 0xffffffffff047424 */ /* 0x000fe200078e00ff */
[----:B------:R-:W-:Y:S06]  /*2a10*/  @P0 BRA `(.L_x_28) ;  /* 0x0000004c00980947 */ /* 0x000fec0003800000 */
[----:B------:R-:W0:Y:S01]  /*2a20*/  LDC.64 R8, c[0x0][0x5c8] ;  /* 0x00017200ff087b82 */ /* 0x000e220000000a00 */
[----:B-----5:R-:W-:Y:S01]  /*2a30*/  FSETP.NEU.AND P0, PT, R104, RZ, PT ;  /* 0x000000ff6800720b */ /* 0x020fe20003f0d000 */
[----:B------:R-:W-:Y:S01]  /*2a40*/  BSSY B0, `(.L_x_28) ;  /* 0x00004e3000007945 */ /* 0x000fe20003800000 */
[----:B------:R-:W-:-:S04]  /*2a50*/  ISETP.GT.AND P1, PT, R3, RZ, PT ;  /* 0x000000ff0300720c */ /* 0x000fc80003f24270 */
[----:B------:R-:W-:Y:S01]  /*2a60*/  ISETP.GT.AND P2, PT, R0, RZ, P1 ;  /* 0x000000ff0000720c */ /* 0x000fe20000f44270 */
[-C--:B0-----:R-:W-:Y:S02]  /*2a70*/  IMAD R20, R13, R8.reuse, RZ ;  /* 0x000000080d147224 */ /* 0x081fe400078e02ff */
[----:B------:R-:W-:-:S04]  /*2a80*/  IMAD.WIDE.U32 R10, R121, R8, R6 ;  /* 0x00000008790a7225 */ /* 0x000fc800078e0006 */
[----:B------:R-:W-:-:S04]  /*2a90*/  IMAD R5, R121, R9, R20 ;  /* 0x0000000979057224 */ /* 0x000fc800078e0214 */
[----:B------:R-:W-:Y:S01]  /*2aa0*/  IMAD.IADD R123, R11, 0x1, R5 ;  /* 0x000000010b7b7824 */ /* 0x000fe200078e0205 */
[----:B------:R-:W-:Y:S06]  /*2ab0*/  @!P0 BRA `(.L_x_29) ;  /* 0x0000003400b48947 */ /* 0x000fec0003800000 */
[----:B------:R-:W0:Y:S01]  /*2ac0*/  LDC.64 R114, c[0x0][0x5b8] ;  /* 0x00016e00ff727b82 */ /* 0x000e220000000a00 */
[----:B------:R-:W-:-:S07]  /*2ad0*/  ULDC.64 UR4, c[0x0][0x5c0] ;  /* 0x0001700000047ab9 */ /* 0x000fce0000000a00 */
[----:B------:R-:W1:Y:S08]  /*2ae0*/  LDC.64 R116, c[0x0][0x5b0] ;  /* 0x00016c00ff747b82 */ /* 0x000e700000000a00 */
[----:B------:R-:W2:Y:S01]  /*2af0*/  LDC.64 R118, c[0x0][0x5a8] ;  /* 0x00016a00ff767b82 */ /* 0x000ea20000000a00 */
[-C--:B0-----:R-:W-:Y:S02]  /*2b00*/  IMAD R6, R21, R114.reuse, RZ ;  /* 0x0000007215067224 */ /* 0x081fe400078e02ff */
[----:B------:R-:W-:-:S04]  /*2b10*/  IMAD.WIDE.U32 R112, R105, R114, R14 ;  /* 0x0000007269707225 */ /* 0x000fc800078e000e */
[----:B------:R-:W-:Y:S02]  /*2b20*/  IMAD R111, R105, R115, R6 ;  /* 0x00000073696f7224 */ /* 0x000fe400078e0206 */
[-C--:B-1----:R-:W-:Y:S02]  /*2b30*/  IMAD R12, R13, R116.reuse, RZ ;  /* 0x000000740d0c7224 */ /* 0x082fe400078e02ff */
[----:B------:R-:W-:Y:S02]  /*2b40*/  IMAD.IADD R21, R113, 0x1, R111 ;  /* 0x0000000171157824 */ /* 0x000fe400078e026f */
[----:B------:R-:W-:Y:S02]  /*2b50*/  IMAD.MOV.U32 R20, RZ, RZ, R112 ;  /* 0x000000ffff147224 */ /* 0x000fe400078e0070 */
[C---:B------:R-:W-:Y:S02]  /*2b60*/  IMAD R115, R121.reuse, R117, R12 ;  /* 0x0000007579737224 */ /* 0x040fe400078e020c */
[----:B------:R-:W-:-:S04]  /*2b70*/  IMAD.WIDE.U32 R6, R121, R116, R20 ;  /* 0x0000007479067225 */ /* 0x000fc800078e0014 */
[----:B------:R-:W-:Y:S01]  /*2b80*/  IMAD.IADD R5, R7, 0x1, R115 ;  /* 0x0000000107057824 */ /* 0x000fe200078e0273 */
[----:B--2---:R-:W-:-:S04]  /*2b90*/  LEA R106, P0, R6, R118, 0x1 ;  /* 0x00000076066a7211 */ /* 0x004fc800078008ff */
[----:B------:R-:W-:-:S05]  /*2ba0*/  LEA.HI.X R107, R6, R119, R5, 0x1, P0 ;  /* 0x00000077066b7211 */ /* 0x000fca00000f0c05 */
[----:B------:R-:W2:Y:S01]  /*2bb0*/  @P2 LDG.E.LTC128B.U16 R5, desc[UR36][R106.64] ;  /* 0x000000246a052981 */ /* 0x000ea2000c1e1520 */
[C---:B------:R-:W-:Y:S01]  /*2bc0*/  LEA R12, P0, R10.reuse, UR4, 0x1 ;  /* 0x000000040a0c7c11 */ /* 0x040fe2000f8008ff */
[----:B------:R-:W-:Y:S01]  /*2bd0*/  IMAD.WIDE.U32 R6, R121, R116, R14 ;  /* 0x0000007479067225 */ /* 0x000fe200078e000e */
[----:B------:R-:W-:Y:S02]  /*2be0*/  BSSY B1, `(.L_x_30) ;  /* 0x0000012000017945 */ /* 0x000fe40003800000 */
[----:B------:R-:W-:Y:S01]  /*2bf0*/  LEA.HI.X R13, R10, UR5, R123, 0x1, P0 ;  /* 0x000000050a0d7c11 */ /* 0x000fe200080f0c7b */
[----:B------:R-:W-:Y:S01]  /*2c00*/  IMAD.IADD R7, R115, 0x1, R7 ;  /* 0x0000000173077824 */ /* 0x000fe200078e0207 */
[----:B------:R-:W-:Y:S01]  /*2c10*/  ISETP.GT.AND P0, PT, R3, 0x1, PT ;  /* 0x000000010300780c */ /* 0x000fe20003f04270 */
[----:B------:R-:W-:Y:S02]  /*2c20*/  IMAD.SHL.U32 R10, R116, 0x8, RZ ;  /* 0x00000008740a7824 */ /* 0x000fe400078e00ff */
[----:B------:R-:W-:Y:S01]  /*2c30*/  IMAD.WIDE.U32 R108, R105, R114, R6 ;  /* 0x00000072696c7225 */ /* 0x000fe200078e0006 */
[----:B------:R-:W-:-:S03]  /*2c40*/  ISETP.GT.AND P3, PT, R0, RZ, P0 ;  /* 0x000000ff0000720c */ /* 0x000fc60000764270 */
[----:B------:R-:W-:Y:S01]  /*2c50*/  IMAD.IADD R7, R111, 0x1, R109 ;  /* 0x000000016f077824 */ /* 0x000fe200078e026d */
[----:B------:R-:W-:-:S04]  /*2c60*/  LEA R6, P4, R108, R118, 0x1 ;  /* 0x000000766c067211 */ /* 0x000fc800078808ff */
[----:B------:R-:W-:Y:S01]  /*2c70*/  LEA.HI.X R7, R108, R119, R7, 0x1, P4 ;  /* 0x000000776c077211 */ /* 0x000fe200020f0c07 */
[----:B--2---:R-:W-:-:S04]  /*2c80*/  IMAD.U32 R11, R5, 0x10000, RZ ;  /* 0x00010000050b7824 */ /* 0x004fc800078e00ff */
[----:B------:R-:W-:-:S04]  /*2c90*/  FMUL R11, R11, R104 ;  /* 0x000000680b0b7220 */ /* 0x000fc80000400000 */
[----:B------:R-:W-:-:S05]  /*2ca0*/  FFMA R11, R88, R23, R11 ;  /* 0x00000017580b7223 */ /* 0x000fca000000000b */
[----:B------:R-:W-:-:S05]  /*2cb0*/  F2FP.BF16.F32.PACK_AB R11, RZ, R11 ;  /* 0x0000000bff0b723e */ /* 0x000fca00000010ff */
[----:B------:R0:W-:Y:S02]  /*2cc0*/  @P2 STG.E.U16 desc[UR36][R12.64], R11 ;  /* 0x0000000b0c002986 */ /* 0x0001e4000c101524 */
[----:B0-----:R-:W-:Y:S01]  /*2cd0*/  SHF.L.U64.HI R11, R116, 0x3, R117 ;  /* 0x00000003740b7819 */ /* 0x001fe20000010275 */
[----:B------:R-:W-:Y:S06]  /*2ce0*/  @!P3 BRA `(.L_x_31) ;  /* 0x000000000004b947 */ /* 0x000fec0003800000 */
[----:B------:R0:W5:Y:S02]  /*2cf0*/  LDG.E.LTC128B.U16 R5, desc[UR36][R6.64+0x2] ;  /* 0x0000022406057981 */ /* 0x000164000c1e1520 */
.L_x_31:
[----:B------:R-:W-:Y:S05]  /*2d00*/  BSYNC B1 ;  /* 0x0000000000017941 */ /* 0x000fea0003800000 */
.L_x_30:
[----:B------:R-:W-:Y:S01]  /*2d10*/  IMAD.WIDE.U32 R10, R121, R116, R10 ;  /* 0x00000074790a7225 */ /* 0x000fe200078e000a */
[----:B------:R-:W-:Y:S02]  /*2d20*/  ISETP.GT.AND P1, PT, R0, 0x8, P1 ;  /* 0x000000080000780c */ /* 0x000fe40000f24270 */
[C---:B-----5:R-:W-:Y:S01]  /*2d30*/  PRMT R88, R5.reuse, 0x7610, R88 ;  /* 0x0000761005587816 */ /* 0x060fe20000000058 */
[----:B------:R-:W-:Y:S01]  /*2d40*/  IMAD.U32 R107, R5, 0x10000, RZ ;  /* 0x00010000056b7824 */ /* 0x000fe200078e00ff */
[----:B------:R-:W-:Y:S01]  /*2d50*/  IADD3 R112, P2, R112, R10, RZ ;  /* 0x0000000a70707210 */ /* 0x000fe20007f5e0ff */
[----:B------:R-:W-:Y:S02]  /*2d60*/  IMAD.IADD R115, R115, 0x1, R11 ;  /* 0x0000000173737824 */ /* 0x000fe400078e020b */
[----:B------:R-:W-:Y:S02]  /*2d70*/  FMUL R20, R107, R104 ;  /* 0x000000686b147220 */ /* 0x000fe40000400000 */
[----:B------:R-:W-:-:S02]  /*2d80*/  IMAD.X R21, R115, 0x1, R21, P2 ;  /* 0x0000000173157824 */ /* 0x000fc400010e0615 */
[----:B------:R-:W-:Y:S01]  /*2d90*/  FFMA R89, R89, R23, R20 ;  /* 0x0000001759597223 */ /* 0x000fe20000000014 */
[----:B------:R-:W-:-:S04]  /*2da0*/  LEA R20, P2, R112, R118, 0x1 ;  /* 0x0000007670147211 */ /* 0x000fc800078408ff */
[----:B------:R-:W-:Y:S02]  /*2db0*/  F2FP.BF16.F32.PACK_AB R89, RZ, R89 ;  /* 0x00000059ff59723e */ /* 0x000fe400000010ff */
[----:B------:R-:W-:-:S03]  /*2dc0*/  LEA.HI.X R21, R112, R119, R21, 0x1, P2 ;  /* 0x0000007770157211 */ /* 0x000fc600010f0c15 */
[----:B------:R1:W-:Y:S04]  /*2dd0*/  @P3 STG.E.U16 desc[UR36][R12.64+0x2], R89 ;  /* 0x000002590c003986 */ /* 0x0003e8000c101524 */
[----:B------:R-:W2:Y:S01]  /*2de0*/  @P1 LDG.E.LTC128B.U16 R88, desc[UR36][R20.64] ;  /* 0x0000002414581981 */ /* 0x000ea2000c1e1520 */
[----:B------:R-:W-:Y:S01]  /*2df0*/  IADD3 R14, P2, R14, R10, RZ ;  /* 0x0000000a0e0e7210 */ /* 0x000fe20007f5e0ff */
[----:B------:R-:W-:Y:S01]  /*2e00*/  BSSY B1, `(.L_x_32) ;  /* 0x0000011000017945 */ /* 0x000fe20003800000 */
[----:B------:R-:W-:Y:S02]  /*2e10*/  SHF.L.U64.HI R11, R8, 0x4, R9 ;  /* 0x00000004080b7819 */ /* 0x000fe40000010209 */
[----:B------:R-:W-:Y:S01]  /*2e20*/  ISETP.GT.AND P0, PT, R0, 0x8, P0 ;  /* 0x000000080000780c */ /* 0x000fe20000704270 */
[----:B------:R-:W-:Y:S01]  /*2e30*/  IMAD.X R15, R15, 0x1, R115, P2 ;  /* 0x000000010f0f7824 */ /* 0x000fe200010e0673 */
[----:B------:R-:W-:Y:S01]  /*2e40*/  LEA R10, P2, R8, R12, 0x4 ;  /* 0x0000000c080a7211 */ /* 0x000fe200078420ff */
[----:B------:R-:W-:-:S04]  /*2e50*/  IMAD.WIDE.U32 R14, R105, R114, R14 ;  /* 0x00000072690e7225 */ /* 0x000fc800078e000e */
[----:B------:R-:W-:Y:S01]  /*2e60*/  IMAD.X R11, R11, 0x1, R13, P2 ;  /* 0x000000010b0b7824 */ /* 0x000fe200010e060d */
[----:B------:R-:W-:Y:S01]  /*2e70*/  LEA R8, P3, R14, R118, 0x1 ;  /* 0x000000760e087211 */ /* 0x000fe200078608ff */
[----:B------:R-:W-:-:S05]  /*2e80*/  IMAD.IADD R9, R111, 0x1, R15 ;  /* 0x000000016f097824 */ /* 0x000fca00078e020f */
[----:B------:R-:W-:Y:S01]  /*2e90*/  LEA.HI.X R9, R14, R119, R9, 0x1, P3 ;  /* 0x000000770e097211 */ /* 0x000fe200018f0c09 */
[----:B--2---:R-:W-:-:S04]  /*2ea0*/  IMAD.U32 R5, R88, 0x10000, RZ ;  /* 0x0001000058057824 */ /* 0x004fc800078e00ff */
[----:B------:R-:W-:-:S04]  /*2eb0*/  FMUL R5, R5, R104 ;  /* 0x0000006805057220 */ /* 0x000fc80000400000 */
[----:B------:R-:W-:-:S05]  /*2ec0*/  FFMA R5, R90, R23, R5 ;  /* 0x000000175a057223 */ /* 0x000fca0000000005 */
[----:B------:R-:W-:-:S05]  /*2ed0*/  F2FP.BF16.F32.PACK_AB R5, RZ, R5 ;  /* 0x00000005ff05723e */ /* 0x000fca00000010ff */
[----:B------:R1:W-:Y:S01]  /*2ee0*/  @P1 STG.E.U16 desc[UR36][R10.64], R5 ;  /* 0x000000050a001986 */ /* 0x0003e2000c101524 */
[----:B------:R-:W-:Y:S05]  /*2ef0*/  @!P0 BRA `(.L_x_33) ;  /* 0x0000000000048947 */ /* 0x000fea0003800000 */
[----:B------:R2:W5:Y:S02]  /*2f00*/  LDG.E.LTC128B.U16 R88, desc[UR36][R8.64+0x2] ;  /* 0x0000022408587981 */ /* 0x000564000c1e1520 */
.L_x_33:
[----:B------:R-:W-:Y:S05]  /*2f10*/  BSYNC B1 ;  /* 0x0000000000017941 */ /* 0x000fea0003800000 */
.L_x_32:
[----:B-1---5:R-:W-:Y:S01]  /*2f20*/  IMAD.U32 R5, R88, 0x10000, RZ ;  /* 0x0001000058057824 */ /* 0x022fe200078e00ff */
[----:B------:R-:W-:Y:S01]  /*2f30*/  ISETP.GT.AND P1, PT, R3, 0x8, PT ;  /* 0x000000080300780c */ /* 0x000fe20003f24270 */
[----:B------:R-:W-:Y:S02]  /*2f40*/  BSSY B1, `(.L_x_34) ;  /* 0x0000008000017945 */ /* 0x000fe40003800000 */
[----:B------:R-:W-:Y:S01]  /*2f50*/  FMUL R14, R5, R104 ;  /* 0x00000068050e7220 */ /* 0x000fe20000400000 */
[----:B------:R-:W-:-:S03]  /*2f60*/  ISETP.GT.AND P2, PT, R0, RZ, P1 ;  /* 0x000000ff0000720c */ /* 0x000fc60000f44270 */
[----:B------:R-:W-:-:S05]  /*2f70*/  FFMA R14, R91, R23, R14 ;  /* 0x000000175b0e7223 */ /* 0x000fca000000000e */
[----:B------:R-:W-:-:S05]  /*2f80*/  F2FP.BF16.F32.PACK_AB R14, RZ, R14 ;  /* 0x0000000eff0e723e */ /* 0x000fca00000010ff */
[----:B------:R1:W-:Y:S01]  /*2f90*/  @P0 STG.E.U16 desc[UR36][R10.64+0x2], R14 ;  /* 0x0000020e0a000986 */ /* 0x0003e2000c101524 */
[----:B------:R-:W-:Y:S05]  /*2fa0*/  @!P2 BRA `(.L_x_35) ;  /* 0x000000000004a947 */ /* 0x000fea0003800000 */
[----:B------:R3:W5:Y:S02]  /*2fb0*/  LDG.E.LTC128B.U16 R88, desc[UR36][R6.64+0x10] ;  /* 0x0000102406587981 */ /* 0x000764000c1e1520 */
.L_x_35:
[----:B------:R-:W-:Y:S05]  /*2fc0*/  BSYNC B1 ;  /* 0x0000000000017941 */ /* 0x000fea0003800000 */
.L_x_34:
[----:B-----5:R-:W-:Y:S01]  /*2fd0*/  IMAD.U32 R5, R88, 0x10000, RZ ;  /* 0x0001000058057824 */ /* 0x020fe200078e00ff */
        /* <DEDUP_REMOVED lines=9> */
.L_x_37:
[----:B------:R-:W-:Y:S05]  /*3070*/  BSYNC B1 ;  /* 0x0000000000017941 */ /* 0x000fea0003800000 */
.L_x_36:
[----:B----45:R-:W-:Y:S01]  /*3080*/  IMAD.U32 R5, R88, 0x10000, RZ ;  /* 0x0001000058057824 */ /* 0x030fe200078e00ff */
[----:B------:R-:W-:Y:S01]  /*3090*/  ISETP.GT.AND P1, PT, R0, 0x8, P1 ;  /* 0x000000080000780c */ /* 0x000fe20000f24270 */
[----:B------:R-:W-:Y:S02]  /*30a0*/  BSSY B1, `(.L_x_38) ;  /* 0x0000007000017945 */ /* 0x000fe40003800000 */
[----:B-1----:R-:W-:-:S04]  /*30b0*/  FMUL R14, R5, R104 ;  /* 0x00000068050e7220 */ /* 0x002fc80000400000 */
[----:B------:R-:W-:-:S05]  /*30c0*/  FFMA R14, R93, R23, R14 ;  /* 0x000000175d0e7223 */ /* 0x000fca000000000e */
[----:B------:R-:W-:-:S05]  /*30d0*/  F2FP.BF16.F32.PACK_AB R14, RZ, R14 ;  /* 0x0000000eff0e723e */ /* 0x000fca00000010ff */
[----:B------:R1:W-:Y:S01]  /*30e0*/  @P3 STG.E.U16 desc[UR36][R12.64+0x12], R14 ;  /* 0x0000120e0c003986 */ /* 0x0003e2000c101524 */
[----:B------:R-:W-:Y:S05]  /*30f0*/  @!P1 BRA `(.L_x_39) ;  /* 0x0000000000049947 */ /* 0x000fea0003800000 */
[----:B------:R4:W5:Y:S02]  /*3100*/  LDG.E.LTC128B.U16 R88, desc[UR36][R8.64+0x10] ;  /* 0x0000102408587981 */ /* 0x000964000c1e1520 */
.L_x_39:
[----:B------:R-:W-:Y:S05]  /*3110*/  BSYNC B1 ;  /* 0x0000000000017941 */ /* 0x000fea0003800000 */
.L_x_38:
[----:B-----5:R-:W-:Y:S01]  /*3120*/  IMAD.U32 R5, R88, 0x10000, RZ ;  /* 0x0001000058057824 */ /* 0x020fe200078e00ff */
[----:B------:R-:W-:Y:S01]  /*3130*/  ISETP.GT.AND P0, PT, R0, 0x8, P0 ;  /* 0x000000080000780c */ /* 0x000fe20000704270 */
[----:B------:R-:W-:Y:S02]  /*3140*/  BSSY B1, `(.L_x_40) ;  /* 0x0000007000017945 */ /* 0x000fe40003800000 */
[----:B------:R-:W-:-:S04]  /*3150*/  FMUL R5, R5, R104 ;  /* 0x0000006805057220 */ /* 0x000fc80000400000 */
[----:B------:R-:W-:-:S05]  /*3160*/  FFMA R5, R94, R23, R5 ;  /* 0x000000175e057223 */ /* 0x000fca0000000005 */
[----:B------:R-:W-:-:S05]  /*3170*/  F2FP.BF16.F32.PACK_AB R5, RZ, R5 ;  /* 0x00000005ff05723e */ /* 0x000fca00000010ff */
[----:B------:R0:W-:Y:S01]  /*3180*/  @P1 STG.E.U16 desc[UR36][R10.64+0x10], R5 ;  /* 0x000010050a001986 */ /* 0x0001e2000c101524 */
[----:B------:R-:W-:Y:S05]  /*3190*/  @!P0 BRA `(.L_x_41) ;  /* 0x0000000000048947 */ /* 0x000fea0003800000 */
[----:B------:R0:W5:Y:S02]  /*31a0*/  LDG.E.LTC128B.U16 R88, desc[UR36][R8.64+0x12] ;  /* 0x0000122408587981 */ /* 0x000164000c1e1520 */
.L_x_41:
[----:B------:R-:W-:Y:S05]  /*31b0*/  BSYNC B1 ;  /* 0x0000000000017941 */ /* 0x000fea0003800000 */
.L_x_40:
[----:B0----5:R-:W-:Y:S01]  /*31c0*/  IMAD.U32 R5, R88, 0x10000, RZ ;  /* 0x0001000058057824 */ /* 0x021fe200078e00ff */
[----:B------:R-:W-:Y:S01]  /*31d0*/  ISETP.GT.AND P1, PT, R3, 0x10, PT ;  /* 0x000000100300780c */ /* 0x000fe20003f24270 */
[----:B------:R-:W-:Y:S02]  /*31e0*/  BSSY B1, `(.L_x_42) ;  /* 0x0000008000017945 */ /* 0x000fe40003800000 */
[----:B-1----:R-:W-:Y:S01]  /*31f0*/  FMUL R14, R5, R104 ;  /* 0x00000068050e7220 */ /* 0x002fe20000400000 */
[----:B------:R-:W-:-:S03]  /*3200*/  ISETP.GT.AND P2, PT, R0, RZ, P1 ;  /* 0x000000ff0000720c */ /* 0x000fc60000f44270 */
[----:B------:R-:W-:-:S05]  /*3210*/  FFMA R14, R95, R23, R14 ;  /* 0x000000175f0e7223 */ /* 0x000fca000000000e */
[----:B------:R-:W-:-:S05]  /*3220*/  F2FP.BF16.F32.PACK_AB R14, RZ, R14 ;  /* 0x0000000eff0e723e */ /* 0x000fca00000010ff */
[----:B------:R0:W-:Y:S01]  /*3230*/  @P0 STG.E.U16 desc[UR36][R10.64+0x12], R14 ;  /* 0x0000120e0a000986 */ /* 0x0001e2000c101524 */
[----:B------:R-:W-:Y:S05]  /*3240*/  @!P2 BRA `(.L_x_43) ;  /* 0x000000000004a947 */ /* 0x000fea0003800000 */
[----:B------:R1:W5:Y:S02]  /*3250*/  LDG.E.LTC128B.U16 R88, desc[UR36][R6.64+0x20] ;  /* 0x0000202406587981 */ /* 0x000364000c1e1520 */
.L_x_43:
[----:B------:R-:W-:Y:S05]  /*3260*/  BSYNC B1 ;  /* 0x0000000000017941 */ /* 0x000fea0003800000 */
.L_x_42:
        /* <DEDUP_REMOVED lines=10> */
.L_x_45:
[----:B------:R-:W-:Y:S05]  /*3310*/  BSYNC B1 ;  /* 0x0000000000017941 */ /* 0x000fea0003800000 */
.L_x_44:
[----:B0----5:R-:W-:Y:S01]  /*3320*/  IMAD.U32 R5, R88, 0x10000, RZ ;  /* 0x0001000058057824 */ /* 0x021fe200078e00ff */
        /* <DEDUP_REMOVED lines=8> */
.L_x_47:
[----:B------:R-:W-:Y:S05]  /*33b0*/  BSYNC B1 ;  /* 0x0000000000017941 */ /* 0x000fea0003800000 */
.L_x_46:
        /* <DEDUP_REMOVED lines=9> */
.L_x_49:
[----:B------:R-:W-:Y:S05]  /*3450*/  BSYNC B1 ;  /* 0x0000000000017941 */ /* 0x000fea0003800000 */
.L_x_48:
[----:B0----5:R-:W-:Y:S01]  /*3460*/  IMAD.U32 R5, R88, 0x10000, RZ ;  /* 0x0001000058057824 */ /* 0x021fe200078e00ff */
        /* <DEDUP_REMOVED lines=9> */
.L_x_51:
[----:B------:R-:W-:Y:S05]  /*3500*/  BSYNC B1 ;  /* 0x0000000000017941 */ /* 0x000fea0003800000 */
.L_x_50:
        /* <DEDUP_REMOVED lines=10> */
.L_x_53:
[----:B------:R-:W-:Y:S05]  /*35b0*/  BSYNC B1 ;  /* 0x0000000000017941 */ /* 0x000fea0003800000 */
.L_x_52:
        /* <DEDUP_REMOVED lines=9> */
.L_x_55:
[----:B------:R-:W-:Y:S05]  /*3650*/  BSYNC B1 ;  /* 0x0000000000017941 */ /* 0x000fea0003800000 */
.L_x_54:
        /* <DEDUP_REMOVED lines=9> */
.L_x_57:
[----:B------:R-:W-:Y:S05]  /*36f0*/  BSYNC B1 ;  /* 0x0000000000017941 */ /* 0x000fea0003800000 */
.L_x_56:
        /* <DEDUP_REMOVED lines=10> */
.L_x_59:
[----:B------:R-:W-:Y:S05]  /*37a0*/  BSYNC B1 ;  /* 0x0000000000017941 */ /* 0x000fea0003800000 */
.L_x_58:
        /* <DEDUP_REMOVED lines=10> */
.L_x_61:
[----:B------:R-:W-:Y:S05]  /*3850*/  BSYNC B1 ;  /* 0x0000000000017941 */ /* 0x000fea0003800000 */
.L_x_60:
        /* <DEDUP_REMOVED lines=9> */
.L_x_63:
[----:B------:R-:W-:Y:S05]  /*38f0*/  BSYNC B1 ;  /* 0x0000000000017941 */ /* 0x000fea0003800000 */
.L_x_62:
        /* <DEDUP_REMOVED lines=9> */
.L_x_65:
[----:B------:R-:W-:Y:S05]  /*3990*/  BSYNC B1 ;  /* 0x0000000000017941 */ /* 0x000fea0003800000 */
.L_x_64:
        /* <DEDUP_REMOVED lines=10> */
.L_x_67:
[----:B------:R-:W-:Y:S05]  /*3a40*/  BSYNC B1 ;  /* 0x0000000000017941 */ /* 0x000fea0003800000 */
.L_x_66:
        /* <DEDUP_REMOVED lines=10> */
.L_x_69:
[----:B------:R-:W-:Y:S05]  /*3af0*/  BSYNC B1 ;  /* 0x0000000000017941 */ /* 0x000fea0003800000 */
.L_x_68:
        /* <DEDUP_REMOVED lines=9> */
.L_x_71:
[----:B------:R-:W-:Y:S05]  /*3b90*/  BSYNC B1 ;  /* 0x0000000000017941 */ /* 0x000fea0003800000 */
.L_x_70:
        /* <DEDUP_REMOVED lines=9> */
.L_x_73:
[----:B------:R-:W-:Y:S05]  /*3c30*/  BSYNC B1 ;  /* 0x0000000000017941 */ /* 0x000fea0003800000 */
.L_x_72:
        /* <DEDUP_REMOVED lines=10> */
.L_x_75:
[----:B------:R-:W-:Y:S05]  /*3ce0*/  BSYNC B1 ;  /* 0x0000000000017941 */ /* 0x000fea0003800000 */
.L_x_74:
        /* <DEDUP_REMOVED lines=10> */
.L_x_77:
[----:B------:R-:W-:Y:S05]  /*3d90*/  BSYNC B1 ;  /* 0x0000000000017941 */ /* 0x000fea0003800000 */
.L_x_76:
        /* <DEDUP_REMOVED lines=9> */
.L_x_79:
[----:B------:R-:W-:Y:S05]  /*3e30*/  BSYNC B1 ;  /* 0x0000000000017941 */ /* 0x000fea0003800000 */
.L_x_78:
        /* <DEDUP_REMOVED lines=9> */
.L_x_81:
[----:B------:R-:W-:Y:S05]  /*3ed0*/  BSYNC B1 ;  /* 0x0000000000017941 */ /* 0x000fea0003800000 */
.L_x_80:
        /* <DEDUP_REMOVED lines=10> */
.L_x_83:
[----:B------:R-:W-:Y:S05]  /*3f80*/  BSYNC B1 ;  /* 0x0000000000017941 */ /* 0x000fea0003800000 */
.L_x_82:
        /* <DEDUP_REMOVED lines=10> */
.L_x_85:
[----:B------:R-:W-:Y:S05]  /*4030*/  BSYNC B1 ;  /* 0x0000000000017941 */ /* 0x000fea0003800000 */
.L_x_84:
        /* <DEDUP_REMOVED lines=9> */
.L_x_87:
[----:B------:R-:W-:Y:S05]  /*40d0*/  BSYNC B1 ;  /* 0x0000000000017941 */ /* 0x000fea0003800000 */
.L_x_86:
        /* <DEDUP_REMOVED lines=9> */
.L_x_89:
[----:B------:R-:W-:Y:S05]  /*4170*/  BSYNC B1 ;  /* 0x0000000000017941 */ /* 0x000fea0003800000 */
.L_x_88:
        /* <DEDUP_REMOVED lines=10> */
.L_x_91:
[----:B------:R-:W-:Y:S05]  /*4220*/  BSYNC B1 ;  /* 0x0000000000017941 */ /* 0x000fea0003800000 */
.L_x_90:
        /* <DEDUP_REMOVED lines=10> */
.L_x_93:
[----:B------:R-:W-:Y:S05]  /*42d0*/  BSYNC B1 ;  /* 0x0000000000017941 */ /* 0x000fea0003800000 */
.L_x_92:
        /* <DEDUP_REMOVED lines=9> */
.L_x_95:
[----:B------:R-:W-:Y:S05]  /*4370*/  BSYNC B1 ;  /* 0x0000000000017941 */ /* 0x000fea0003800000 */
.L_x_94:
        /* <DEDUP_REMOVED lines=9> */
.L_x_97:
[----:B------:R-:W-:Y:S05]  /*4410*/  BSYNC B1 ;  /* 0x0000000000017941 */ /* 0x000fea0003800000 */
.L_x_96:
        /* <DEDUP_REMOVED lines=10> */
.L_x_99:
[----:B------:R-:W-:Y:S05]  /*44c0*/  BSYNC B1 ;  /* 0x0000000000017941 */ /* 0x000fea0003800000 */
.L_x_98:
        /* <DEDUP_REMOVED lines=10> */
.L_x_101:
[----:B------:R-:W-:Y:S05]  /*4570*/  BSYNC B1 ;  /* 0x0000000000017941 */ /* 0x000fea0003800000 */
.L_x_100:
        /* <DEDUP_REMOVED lines=9> */
.L_x_103:
[----:B------:R-:W-:Y:S05]  /*4610*/  BSYNC B1 ;  /* 0x0000000000017941 */ /* 0x000fea0003800000 */
.L_x_102:
        /* <DEDUP_REMOVED lines=9> */
.L_x_105:
[----:B------:R-:W-:Y:S05]  /*46b0*/  BSYNC B1 ;  /* 0x0000000000017941 */ /* 0x000fea0003800000 */
.L_x_104:
        /* <DEDUP_REMOVED lines=10> */
.L_x_107:
[----:B------:R-:W-:Y:S05]  /*4760*/  BSYNC B1 ;  /* 0x0000000000017941 */ /* 0x000fea0003800000 */
.L_x_106:
        /* <DEDUP_REMOVED lines=10> */
.L_x_109:
[----:B------:R-:W-:Y:S05]  /*4810*/  BSYNC B1 ;  /* 0x0000000000017941 */ /* 0x000fea0003800000 */
.L_x_108:
        /* <DEDUP_REMOVED lines=9> */
.L_x_111:
[----:B------:R-:W-:Y:S05]  /*48b0*/  BSYNC B1 ;  /* 0x0000000000017941 */ /* 0x000fea0003800000 */
.L_x_110:
        /* <DEDUP_REMOVED lines=9> */
.L_x_113:
[----:B------:R-:W-:Y:S05]  /*4950*/  BSYNC B1 ;  /* 0x0000000000017941 */ /* 0x000fea0003800000 */
.L_x_112:
        /* <DEDUP_REMOVED lines=10> */
.L_x_115:
[----:B------:R-:W-:Y:S05]  /*4a00*/  BSYNC B1 ;  /* 0x0000000000017941 */ /* 0x000fea0003800000 */
.L_x_114:
        /* <DEDUP_REMOVED lines=10> */
.L_x_117:
[----:B------:R-:W-:Y:S05]  /*4ab0*/  BSYNC B1 ;  /* 0x0000000000017941 */ /* 0x000fea0003800000 */
.L_x_116:
        /* <DEDUP_REMOVED lines=9> */
.L_x_119:
[----:B------:R-:W-:Y:S05]  /*4b50*/  BSYNC B1 ;  /* 0x0000000000017941 */ /* 0x000fea0003800000 */
.L_x_118:
        /* <DEDUP_REMOVED lines=9> */
.L_x_121:
[----:B------:R-:W-:Y:S05]  /*4bf0*/  BSYNC B1 ;  /* 0x0000000000017941 */ /* 0x000fea0003800000 */
.L_x_120:
        /* <DEDUP_REMOVED lines=10> */
.L_x_123:
[----:B------:R-:W-:Y:S05]  /*4ca0*/  BSYNC B1 ;  /* 0x0000000000017941 */ /* 0x000fea0003800000 */
.L_x_122:
        /* <DEDUP_REMOVED lines=10> */
.L_x_125:
[----:B------:R-:W-:Y:S05]  /*4d50*/  BSYNC B1 ;  /* 0x0000000000017941 */ /* 0x000fea0003800000 */
.L_x_124:
        /* <DEDUP_REMOVED lines=9> */
.L_x_127:
[----:B------:R-:W-:Y:S05]  /*4df0*/  BSYNC B1 ;  /* 0x0000000000017941 */ /* 0x000fea0003800000 */
.L_x_126:
        /* <DEDUP_REMOVED lines=9> */
.L_x_129:
[----:B------:R-:W-:Y:S05]  /*4e90*/  BSYNC B1 ;  /* 0x0000000000017941 */ /* 0x000fea0003800000 */
.L_x_128:
        /* <DEDUP_REMOVED lines=10> */
.L_x_131:
[----:B------:R-:W-:Y:S05]  /*4f40*/  BSYNC B1 ;  /* 0x0000000000017941 */ /* 0x000fea0003800000 */
.L_x_130:
        /* <DEDUP_REMOVED lines=10> */
.L_x_133:
[----:B------:R-:W-:Y:S05]  /*4ff0*/  BSYNC B1 ;  /* 0x0000000000017941 */ /* 0x000fea0003800000 */
.L_x_132:
        /* <DEDUP_REMOVED lines=9> */
.L_x_135:
[----:B------:R-:W-:Y:S05]  /*5090*/  BSYNC B1 ;  /* 0x0000000000017941 */ /* 0x000fea0003800000 */
.L_x_134:
        /* <DEDUP_REMOVED lines=9> */
.L_x_137:
[----:B------:R-:W-:Y:S05]  /*5130*/  BSYNC B1 ;  /* 0x0000000000017941 */ /* 0x000fea0003800000 */
.L_x_136:
        /* <DEDUP_REMOVED lines=10> */
.L_x_139:
[----:B------:R-:W-:Y:S05]  /*51e0*/  BSYNC B1 ;  /* 0x0000000000017941 */ /* 0x000fea0003800000 */
.L_x_138:
        /* <DEDUP_REMOVED lines=10> */
.L_x_141:
[----:B------:R-:W-:Y:S05]  /*5290*/  BSYNC B1 ;  /* 0x0000000000017941 */ /* 0x000fea0003800000 */
.L_x_140:
        /* <DEDUP_REMOVED lines=9> */
.L_x_143:
[----:B------:R-:W-:Y:S05]  /*5330*/  BSYNC B1 ;  /* 0x0000000000017941 */ /* 0x000fea0003800000 */
.L_x_142:
        /* <DEDUP_REMOVED lines=9> */
.L_x_145:
[----:B------:R-:W-:Y:S05]  /*53d0*/  BSYNC B1 ;  /* 0x0000000000017941 */ /* 0x000fea0003800000 */
.L_x_144:
        /* <DEDUP_REMOVED lines=10> */
.L_x_147:
[----:B------:R-:W-:Y:S05]  /*5480*/  BSYNC B1 ;  /* 0x0000000000017941 */ /* 0x000fea0003800000 */
.L_x_146:
        /* <DEDUP_REMOVED lines=10> */
.L_x_149:
[----:B------:R-:W-:Y:S05]  /*5530*/  BSYNC B1 ;  /* 0x0000000000017941 */ /* 0x000fea0003800000 */
.L_x_148:
        /* <DEDUP_REMOVED lines=9> */
.L_x_151:
[----:B------:R-:W-:Y:S05]  /*55d0*/  BSYNC B1 ;  /* 0x0000000000017941 */ /* 0x000fea0003800000 */
.L_x_150:
        /* <DEDUP_REMOVED lines=9> */
.L_x_153:
[----:B------:R-:W-:Y:S05]  /*5670*/  BSYNC B1 ;  /* 0x0000000000017941 */ /* 0x000fea0003800000 */
.L_x_152:
        /* <DEDUP_REMOVED lines=10> */
.L_x_155:
[----:B------:R-:W-:Y:S05]  /*5720*/  BSYNC B1 ;  /* 0x0000000000017941 */ /* 0x000fea0003800000 */
.L_x_154:
        /* <DEDUP_REMOVED lines=10> */
.L_x_157:
[----:B------:R-:W-:Y:S05]  /*57d0*/  BSYNC B1 ;  /* 0x0000000000017941 */ /* 0x000fea0003800000 */
.L_x_156:
        /* <DEDUP_REMOVED lines=9> */
.L_x_159:
[----:B------:R-:W-:Y:S05]  /*5870*/  BSYNC B1 ;  /* 0x0000000000017941 */ /* 0x000fea0003800000 */
.L_x_158:
        /* <DEDUP_REMOVED lines=9> */
.L_x_161:
[----:B------:R-:W-:Y:S05]  /*5910*/  BSYNC B1 ;  /* 0x0000000000017941 */ /* 0x000fea0003800000 */
.L_x_160:
        /* <DEDUP_REMOVED lines=10> */
.L_x_163:
[----:B------:R-:W-:Y:S05]  /*59c0*/  BSYNC B1 ;  /* 0x0000000000017941 */ /* 0x000fea0003800000 */
.L_x_162:
        /* <DEDUP_REMOVED lines=10> */
.L_x_165:
[----:B------:R-:W-:Y:S05]  /*5a70*/  BSYNC B1 ;  /* 0x0000000000017941 */ /* 0x000fea0003800000 */
.L_x_164:
        /* <DEDUP_REMOVED lines=9> */
.L_x_167:
[----:B------:R-:W-:Y:S05]  /*5b10*/  BSYNC B1 ;  /* 0x0000000000017941 */ /* 0x000fea0003800000 */
.L_x_166:
        /* <DEDUP_REMOVED lines=9> */
.L_x_169:
[----:B------:R-:W-:Y:S05]  /*5bb0*/  BSYNC B1 ;  /* 0x0000000000017941 */ /* 0x000fea0003800000 */
.L_x_168:
        /* <DEDUP_REMOVED lines=10> */
.L_x_171:
[----:B------:R-:W-:Y:S05]  /*5c60*/  BSYNC B1 ;  /* 0x0000000000017941 */ /* 0x000fea0003800000 */
.L_x_170:
        /* <DEDUP_REMOVED lines=10> */
.L_x_173:
[----:B------:R-:W-:Y:S05]  /*5d10*/  BSYNC B1 ;  /* 0x0000000000017941 */ /* 0x000fea0003800000 */
.L_x_172:
        /* <DEDUP_REMOVED lines=9> */
.L_x_175:
[----:B------:R-:W-:Y:S05]  /*5db0*/  BSYNC B1 ;  /* 0x0000000000017941 */ /* 0x000fea0003800000 */
.L_x_174:
        /* <DEDUP_REMOVED lines=9> */
.L_x_177:
[----:B------:R-:W-:Y:S05]  /*5e50*/  BSYNC B1 ;  /* 0x0000000000017941 */ /* 0x000fea0003800000 */
.L_x_176:
        /* <DEDUP_REMOVED lines=10> */
.L_x_179:
[----:B------:R-:W-:Y:S05]  /*5f00*/  BSYNC B1 ;  /* 0x0000000000017941 */ /* 0x000fea0003800000 */
.L_x_178:
        /* <DEDUP_REMOVED lines=10> */
.L_x_181:
[----:B------:R-:W-:Y:S05]  /*5fb0*/  BSYNC B1 ;  /* 0x0000000000017941 */ /* 0x000fea0003800000 */
.L_x_180:
[----:B-----5:R-:W-:Y:S01]  /*5fc0*/  IMAD.U32 R3, R88, 0x10000, RZ ;  /* 0x0001000058037824 */ /* 0x020fe200078e00ff */
[----:B------:R-:W-:Y:S01]  /*5fd0*/  ISETP.GT.AND P1, PT, R0, 0x8, P1 ;  /* 0x000000080000780c */ /* 0x000fe20000f24270 */
[----:B------:R-:W-:Y:S02]  /*5fe0*/  BSSY B1, `(.L_x_182) ;  /* 0x0000007000017945 */ /* 0x000fe40003800000 */
[----:B01-3--:R-:W-:-:S04]  /*5ff0*/  FMUL R6, R3, R104 ;  /* 0x0000006803067220 */ /* 0x00bfc80000400000 */
[----:B------:R-:W-:-:S05]  /*6000*/  FFMA R6, R37, R23, R6 ;  /* 0x0000001725067223 */ /* 0x000fca0000000006 */
[----:B------:R-:W-:-:S05]  /*6010*/  F2FP.BF16.F32.PACK_AB R6, RZ, R6 ;  /* 0x00000006ff06723e */ /* 0x000fca00000010ff */
[----:B------:R0:W-:Y:S01]  /*6020*/  @P3 STG.E.U16 desc[UR36][R12.64+0x132], R6 ;  /* 0x000132060c003986 */ /* 0x0001e2000c101524 */
[----:B------:R-:W-:Y:S05]  /*6030*/  @!P1 BRA `(.L_x_183) ;  /* 0x0000000000049947 */ /* 0x000fea0003800000 */
[----:B------:R1:W5:Y:S02]  /*6040*/  LDG.E.LTC128B.U16 R88, desc[UR36][R8.64+0x130] ;  /* 0x0001302408587981 */ /* 0x000364000c1e1520 */
.L_x_183:
[----:B------:R-:W-:Y:S05]  /*6050*/  BSYNC B1 ;  /* 0x0000000000017941 */ /* 0x000fea0003800000 */
.L_x_182:
[----:B-----5:R-:W-:Y:S01]  /*6060*/  IMAD.U32 R3, R88, 0x10000, RZ ;  /* 0x0001000058037824 */ /* 0x020fe200078e00ff */
[----:B------:R-:W-:Y:S01]  /*6070*/  ISETP.GT.AND P0, PT, R0, 0x8, P0 ;  /* 0x000000080000780c */ /* 0x000fe20000704270 */
[----:B0-----:R-:W-:Y:S01]  /*6080*/  @P1 IMAD.MOV.U32 R6, RZ, RZ, R10 ;  /* 0x000000ffff061224 */ /* 0x001fe200078e000a */
[----:B------:R-:W-:Y:S01]  /*6090*/  BSSY B1, `(.L_x_184) ;  /* 0x0000008000017945 */ /* 0x000fe20003800000 */
[----:B------:R-:W-:Y:S01]  /*60a0*/  FMUL R3, R3, R104 ;  /* 0x0000006803037220 */ /* 0x000fe20000400000 */
[----:B------:R-:W-:-:S03]  /*60b0*/  @P1 IMAD.MOV.U32 R7, RZ, RZ, R11 ;  /* 0x000000ffff071224 */ /* 0x000fc600078e000b */
[----:B------:R-:W-:-:S05]  /*60c0*/  FFMA R3, R38, R23, R3 ;  /* 0x0000001726037223 */ /* 0x000fca0000000003 */
[----:B------:R-:W-:-:S05]  /*60d0*/  F2FP.BF16.F32.PACK_AB R3, RZ, R3 ;  /* 0x00000003ff03723e */ /* 0x000fca00000010ff */
[----:B------:R0:W-:Y:S01]  /*60e0*/  @P1 STG.E.U16 desc[UR36][R6.64+0x130], R3 ;  /* 0x0001300306001986 */ /* 0x0001e2000c101524 */
[----:B------:R-:W-:Y:S05]  /*60f0*/  @!P0 BRA `(.L_x_185) ;  /* 0x0000000000048947 */ /* 0x000fea0003800000 */
[----:B------:R3:W5:Y:S02]  /*6100*/  LDG.E.LTC128B.U16 R88, desc[UR36][R8.64+0x132] ;  /* 0x0001322408587981 */ /* 0x000764000c1e1520 */
.L_x_185:
[----:B------:R-:W-:Y:S05]  /*6110*/  BSYNC B1 ;  /* 0x0000000000017941 */ /* 0x000fea0003800000 */
.L_x_184:
[----:B------:R-:W-:Y:S05]  /*6120*/  @!P0 BRA `(.L_x_186) ;  /* 0x0000001400d08947 */ /* 0x000fea0003800000 */
[----:B0----5:R-:W-:-:S04]  /*6130*/  IMAD.U32 R3, R88, 0x10000, RZ ;  /* 0x0001000058037824 */ /* 0x021fc800078e00ff */
[----:B------:R-:W-:-:S04]  /*6140*/  FMUL R0, R3, R104 ;  /* 0x0000006803007220 */ /* 0x000fc80000400000 */
[----:B------:R-:W-:-:S05]  /*6150*/  FFMA R0, R39, R23, R0 ;  /* 0x0000001727007223 */ /* 0x000fca0000000000 */
[----:B------:R-:W-:-:S05]  /*6160*/  F2FP.BF16.F32.PACK_AB R0, RZ, R0 ;  /* 0x00000000ff00723e */ /* 0x000fca00000010ff */
[----:B------:R0:W-:Y:S01]  /*6170*/  STG.E.U16 desc[UR36][R10.64+0x132], R0 ;  /* 0x000132000a007986 */ /* 0x0001e2000c101524 */
[----:B------:R-:W-:Y:S05]  /*6180*/  BRA `(.L_x_186) ;  /* 0x0000001400b87947 */ /* 0x000fea0003800000 */
.L_x_29:
[----:B------:R-:W-:Y:S01]  /*6190*/  ULDC.64 UR4, c[0x0][0x5c0] ;  /* 0x0001700000047ab9 */ /* 0x000fe20000000a00 */
[----:B------:R-:W-:Y:S01]  /*61a0*/  ISETP.GT.AND P3, PT, R3, 0x1, PT ;  /* 0x000000010300780c */ /* 0x000fe20003f64270 */
[-C--:B------:R-:W-:Y:S01]  /*61b0*/  FMUL R88, R88, R23.reuse ;  /* 0x0000001758587220 */ /* 0x080fe20000400000 */
[----:B------:R-:W-:Y:S01]  /*61c0*/  LEA R6, P0, R10, UR4, 0x1 ;  /* 0x000000040a067c11 */ /* 0x000fe2000f8008ff */
[-C--:B------:R-:W-:Y:S01]  /*61d0*/  FMUL R89, R89, R23.reuse ;  /* 0x0000001759597220 */ /* 0x080fe20000400000 */
[----:B------:R-:W-:Y:S01]  /*61e0*/  SHF.L.U64.HI R9, R8, 0x4, R9 ;  /* 0x0000000408097819 */ /* 0x000fe20000010209 */
[-C--:B------:R-:W-:Y:S01]  /*61f0*/  FMUL R90, R90, R23.reuse ;  /* 0x000000175a5a7220 */ /* 0x080fe20000400000 */
[----:B------:R-:W-:Y:S01]  /*6200*/  LEA.HI.X R7, R10, UR5, R123, 0x1, P0 ;  /* 0x000000050a077c11 */ /* 0x000fe200080f0c7b */
[-C--:B------:R-:W-:Y:S01]  /*6210*/  FMUL R91, R91, R23.reuse ;  /* 0x000000175b5b7220 */ /* 0x080fe20000400000 */
[----:B------:R-:W-:Y:S01]  /*6220*/  ISETP.GT.AND P0, PT, R0, RZ, P3 ;  /* 0x000000ff0000720c */ /* 0x000fe20001f04270 */
[-C--:B------:R-:W-:Y:S01]  /*6230*/  FMUL R92, R92, R23.reuse ;  /* 0x000000175c5c7220 */ /* 0x080fe20000400000 */
[----:B------:R-:W-:Y:S01]  /*6240*/  F2FP.BF16.F32.PACK_AB R88, RZ, R88 ;  /* 0x00000058ff58723e */ /* 0x000fe200000010ff */
[----:B------:R-:W-:Y:S01]  /*6250*/  FMUL R93, R93, R23 ;  /* 0x000000175d5d7220 */ /* 0x000fe20000400000 */
[----:B------:R-:W-:Y:S01]  /*6260*/  F2FP.BF16.F32.PACK_AB R89, RZ, R89 ;  /* 0x00000059ff59723e */ /* 0x000fe200000010ff */
[-C--:B------:R-:W-:Y:S01]  /*6270*/  FMUL R94, R94, R23.reuse ;  /* 0x000000175e5e7220 */ /* 0x080fe20000400000 */
[----:B------:R-:W-:Y:S01]  /*6280*/  ISETP.GT.AND P1, PT, R0, 0x8, P1 ;  /* 0x000000080000780c */ /* 0x000fe20000f24270 */
[----:B------:R-:W-:Y:S01]  /*6290*/  @P2 STG.E.U16 desc[UR36][R6.64], R88 ;  /* 0x0000005806002986 */ /* 0x000fe2000c101524 */
[----:B------:R-:W-:Y:S01]  /*62a0*/  LEA R8, P4, R8, R6, 0x4 ;  /* 0x0000000608087211 */ /* 0x000fe200078820ff */
[-C--:B------:R-:W-:Y:S01]  /*62b0*/  FMUL R95, R95, R23.reuse ;  /* 0x000000175f5f7220 */ /* 0x080fe20000400000 */
[C---:B------:R-:W-:Y:S01]  /*62c0*/  ISETP.GT.AND P2, PT, R3.reuse, 0x8, PT ;  /* 0x000000080300780c */ /* 0x040fe20003f44270 */
[-C--:B------:R-:W-:Y:S01]  /*62d0*/  FMUL R96, R96, R23.reuse ;  /* 0x0000001760607220 */ /* 0x080fe20000400000 */
[C---:B------:R-:W-:Y:S01]  /*62e0*/  ISETP.GT.AND P3, PT, R0.reuse, 0x8, P3 ;  /* 0x000000080000780c */ /* 0x040fe20001f64270 */
[----:B------:R-:W-:Y:S01]  /*62f0*/  @P0 STG.E.U16 desc[UR36][R6.64+0x2], R89 ;  /* 0x0000025906000986 */ /* 0x000fe2000c101524 */
[----:B------:R-:W-:Y:S01]  /*6300*/  ISETP.GT.AND P0, PT, R3, 0x9, PT ;  /* 0x000000090300780c */ /* 0x000fe20003f04270 */
[----:B------:R-:W-:Y:S01]  /*6310*/  IMAD.X R9, R9, 0x1, R7, P4 ;  /* 0x0000000109097824 */ /* 0x000fe200020e0607 */
[C---:B------:R-:W-:Y:S01]  /*6320*/  ISETP.GT.AND P5, PT, R0.reuse, RZ, P2 ;  /* 0x000000ff0000720c */ /* 0x040fe200017a4270 */
[-C--:B------:R-:W-:Y:S01]  /*6330*/  FMUL R97, R97, R23.reuse ;  /* 0x0000001761617220 */ /* 0x080fe20000400000 */
[----:B------:R-:W-:Y:S01]  /*6340*/  ISETP.GT.AND P4, PT, R0, RZ, P0 ;  /* 0x000000ff0000720c */ /* 0x000fe20000784270 */
[-C--:B------:R-:W-:Y:S01]  /*6350*/  FMUL R98, R98, R23.reuse ;  /* 0x0000001762627220 */ /* 0x080fe20000400000 */
[----:B------:R-:W-:Y:S01]  /*6360*/  F2FP.BF16.F32.PACK_AB R90, RZ, R90 ;  /* 0x0000005aff5a723e */ /* 0x000fe200000010ff */
[----:B------:R-:W-:Y:S01]  /*6370*/  FMUL R99, R99, R23 ;  /* 0x0000001763637220 */ /* 0x000fe20000400000 */
[----:B------:R-:W-:Y:S01]  /*6380*/  F2FP.BF16.F32.PACK_AB R91, RZ, R91 ;  /* 0x0000005bff5b723e */ /* 0x000fe200000010ff */
[----:B------:R-:W-:Y:S01]  /*6390*/  FMUL R100, R100, R23 ;  /* 0x0000001764647220 */ /* 0x000fe20000400000 */
[----:B------:R-:W-:Y:S01]  /*63a0*/  F2FP.BF16.F32.PACK_AB R92, RZ, R92 ;  /* 0x0000005cff5c723e */ /* 0x000fe200000010ff */
[----:B------:R-:W-:Y:S01]  /*63b0*/  @P1 STG.E.U16 desc[UR36][R8.64], R90 ;  /* 0x0000005a08001986 */ /* 0x000fe2000c101524 */
[----:B------:R-:W-:Y:S01]  /*63c0*/  F2FP.BF16.F32.PACK_AB R93, RZ, R93 ;  /* 0x0000005dff5d723e */ /* 0x000fe200000010ff */
[-C--:B------:R-:W-:Y:S01]  /*63d0*/  FMUL R101, R101, R23.reuse ;  /* 0x0000001765657220 */ /* 0x080fe20000400000 */
[----:B------:R-:W-:Y:S01]  /*63e0*/  ISETP.GT.AND P2, PT, R0, 0x8, P2 ;  /* 0x000000080000780c */ /* 0x000fe20001744270 */
[----:B------:R-:W-:Y:S01]  /*63f0*/  @P3 STG.E.U16 desc[UR36][R8.64+0x2], R91 ;  /* 0x0000025b08003986 */ /* 0x000fe2000c101524 */
[C---:B------:R-:W-:Y:S01]  /*6400*/  ISETP.GT.AND P1, PT, R3.reuse, 0x10, PT ;  /* 0x000000100300780c */ /* 0x040fe20003f24270 */
[-C--:B------:R-:W-:Y:S01]  /*6410*/  FMUL R102, R102, R23.reuse ;  /* 0x0000001766667220 */ /* 0x080fe20000400000 */
[C---:B------:R-:W-:Y:S01]  /*6420*/  ISETP.GT.AND P3, PT, R0.reuse, 0x8, P0 ;  /* 0x000000080000780c */ /* 0x040fe20000764270 */
[----:B------:R-:W-:Y:S01]  /*6430*/  @P5 STG.E.U16 desc[UR36][R6.64+0x10], R92 ;  /* 0x0000105c06005986 */ /* 0x000fe2000c101524 */
[----:B------:R-:W-:Y:S01]  /*6440*/  ISETP.GT.AND P0, PT, R3, 0x11, PT ;  /* 0x000000110300780c */ /* 0x000fe20003f04270 */
[-C--:B------:R-:W-:Y:S01]  /*6450*/  FMUL R103, R103, R23.reuse ;  /* 0x0000001767677220 */ /* 0x080fe20000400000 */
[C---:B------:R-:W-:Y:S01]  /*6460*/  ISETP.GT.AND P5, PT, R0.reuse, RZ, P1 ;  /* 0x000000ff0000720c */ /* 0x040fe20000fa4270 */
[----:B------:R-:W-:Y:S01]  /*6470*/  @P4 STG.E.U16 desc[UR36][R6.64+0x12], R93 ;  /* 0x0000125d06004986 */ /* 0x000fe2000c101524 */
        /* <DEDUP_REMOVED lines=209> */
[----:B------:R-:W-:Y:S01]  /*7190*/  FMUL R39, R39, R23 ;  /* 0x0000001727277220 */ /* 0x000fe20000400000 */
[----:B------:R-:W-:Y:S01]  /*71a0*/  ISETP.GT.AND P1, PT, R0, 0x8, P2 ;  /* 0x000000080000780c */ /* 0x000fe20001724270 */
[----:B------:R-:W-:Y:S01]  /*71b0*/  @P3 STG.E.U16 desc[UR36][R8.64+0xb2], R71 ;  /* 0x0000b24708003986 */ /* 0x000fe2000c101524 */
[----:B------:R-:W-:-:S02]  /*71c0*/  ISETP.GT.AND P2, PT, R3, 0x68, PT ;  /* 0x000000680300780c */ /* 0x000fc40003f44270 */
[C---:B------:R-:W-:Y:S01]  /*71d0*/  ISETP.GT.AND P3, PT, R0.reuse, 0x8, P0 ;  /* 0x000000080000780c */ /* 0x040fe20000764270 */
[----:B------:R-:W-:Y:S01]  /*71e0*/  @P5 STG.E.U16 desc[UR36][R6.64+0xc0], R40 ;  /* 0x0000c02806005986 */ /* 0x000fe2000c101524 */
[----:B------:R-:W-:Y:S02]  /*71f0*/  ISETP.GT.AND P0, PT, R3, 0x69, PT ;  /* 0x000000690300780c */ /* 0x000fe40003f04270 */
[C---:B------:R-:W-:Y:S01]  /*7200*/  ISETP.GT.AND P5, PT, R0.reuse, RZ, P2 ;  /* 0x000000ff0000720c */ /* 0x040fe200017a4270 */
[----:B------:R-:W-:Y:S01]  /*7210*/  @P4 STG.E.U16 desc[UR36][R6.64+0xc2], R41 ;  /* 0x0000c22906004986 */ /* 0x000fe2000c101524 */
[----:B------:R-:W-:Y:S02]  /*7220*/  ISETP.GT.AND P4, PT, R0, RZ, P0 ;  /* 0x000000ff0000720c */ /* 0x000fe40000784270 */
[----:B------:R-:W-:Y:S02]  /*7230*/  F2FP.BF16.F32.PACK_AB R42, RZ, R42 ;  /* 0x0000002aff2a723e */ /* 0x000fe400000010ff */
[----:B------:R-:W-:-:S02]  /*7240*/  F2FP.BF16.F32.PACK_AB R43, RZ, R43 ;  /* 0x0000002bff2b723e */ /* 0x000fc400000010ff */
[----:B------:R-:W-:Y:S01]  /*7250*/  F2FP.BF16.F32.PACK_AB R44, RZ, R44 ;  /* 0x0000002cff2c723e */ /* 0x000fe200000010ff */
[----:B------:R-:W-:Y:S01]  /*7260*/  @P1 STG.E.U16 desc[UR36][R8.64+0xc0], R42 ;  /* 0x0000c02a08001986 */ /* 0x000fe2000c101524 */
[----:B------:R-:W-:Y:S02]  /*7270*/  F2FP.BF16.F32.PACK_AB R45, RZ, R45 ;  /* 0x0000002dff2d723e */ /* 0x000fe400000010ff */
[C---:B------:R-:W-:Y:S01]  /*7280*/  ISETP.GT.AND P1, PT, R0.reuse, 0x8, P2 ;  /* 0x000000080000780c */ /* 0x040fe20001724270 */
[----:B------:R-:W-:Y:S01]  /*7290*/  @P3 STG.E.U16 desc[UR36][R8.64+0xc2], R43 ;  /* 0x0000c22b08003986 */ /* 0x000fe2000c101524 */
[C---:B------:R-:W-:Y:S02]  /*72a0*/  ISETP.GT.AND P2, PT, R3.reuse, 0x70, PT ;  /* 0x000000700300780c */ /* 0x040fe40003f44270 */
[----:B------:R-:W-:Y:S01]  /*72b0*/  ISETP.GT.AND P3, PT, R0, 0x8, P0 ;  /* 0x000000080000780c */ /* 0x000fe20000764270 */
[----:B------:R-:W-:Y:S01]  /*72c0*/  @P5 STG.E.U16 desc[UR36][R6.64+0xd0], R44 ;  /* 0x0000d02c06005986 */ /* 0x000fe2000c101524 */
[----:B------:R-:W-:-:S02]  /*72d0*/  ISETP.GT.AND P0, PT, R3, 0x71, PT ;  /* 0x000000710300780c */ /* 0x000fc40003f04270 */
[C---:B------:R-:W-:Y:S01]  /*72e0*/  ISETP.GT.AND P5, PT, R0.reuse, RZ, P2 ;  /* 0x000000ff0000720c */ /* 0x040fe200017a4270 */
[----:B------:R-:W-:Y:S01]  /*72f0*/  @P4 STG.E.U16 desc[UR36][R6.64+0xd2], R45 ;  /* 0x0000d22d06004986 */ /* 0x000fe2000c101524 */
[----:B------:R-:W-:Y:S02]  /*7300*/  ISETP.GT.AND P4, PT, R0, RZ, P0 ;  /* 0x000000ff0000720c */ /* 0x000fe40000784270 */
[----:B------:R-:W-:Y:S02]  /*7310*/  F2FP.BF16.F32.PACK_AB R46, RZ, R46 ;  /* 0x0000002eff2e723e */ /* 0x000fe400000010ff */
[----:B------:R-:W-:Y:S02]  /*7320*/  F2FP.BF16.F32.PACK_AB R47, RZ, R47 ;  /* 0x0000002fff2f723e */ /* 0x000fe400000010ff */
[----:B------:R-:W-:Y:S01]  /*7330*/  F2FP.BF16.F32.PACK_AB R48, RZ, R48 ;  /* 0x00000030ff30723e */ /* 0x000fe200000010ff */
[----:B------:R-:W-:Y:S01]  /*7340*/  @P1 STG.E.U16 desc[UR36][R8.64+0xd0], R46 ;  /* 0x0000d02e08001986 */ /* 0x000fe2000c101524 */
[----:B------:R-:W-:-:S02]  /*7350*/  F2FP.BF16.F32.PACK_AB R49, RZ, R49 ;  /* 0x00000031ff31723e */ /* 0x000fc400000010ff */
[C---:B------:R-:W-:Y:S01]  /*7360*/  ISETP.GT.AND P2, PT, R0.reuse, 0x8, P2 ;  /* 0x000000080000780c */ /* 0x040fe20001744270 */
[----:B------:R-:W-:Y:S01]  /*7370*/  @P3 STG.E.U16 desc[UR36][R8.64+0xd2], R47 ;  /* 0x0000d22f08003986 */ /* 0x000fe2000c101524 */
[C---:B------:R-:W-:Y:S02]  /*7380*/  ISETP.GT.AND P3, PT, R3.reuse, 0x78, PT ;  /* 0x000000780300780c */ /* 0x040fe40003f64270 */
[C---:B------:R-:W-:Y:S01]  /*7390*/  ISETP.GT.AND P0, PT, R0.reuse, 0x8, P0 ;  /* 0x000000080000780c */ /* 0x040fe20000704270 */
[----:B------:R-:W-:Y:S01]  /*73a0*/  @P5 STG.E.U16 desc[UR36][R6.64+0xe0], R48 ;  /* 0x0000e03006005986 */ /* 0x000fe2000c101524 */
[----:B------:R-:W-:Y:S02]  /*73b0*/  ISETP.GT.AND P1, PT, R3, 0x79, PT ;  /* 0x000000790300780c */ /* 0x000fe40003f24270 */
[----:B------:R-:W-:Y:S01]  /*73c0*/  F2FP.BF16.F32.PACK_AB R50, RZ, R50 ;  /* 0x00000032ff32723e */ /* 0x000fe200000010ff */
[----:B------:R-:W-:Y:S01]  /*73d0*/  @P4 STG.E.U16 desc[UR36][R6.64+0xe2], R49 ;  /* 0x0000e23106004986 */ /* 0x000fe2000c101524 */
[----:B------:R-:W-:-:S02]  /*73e0*/  ISETP.GT.AND P4, PT, R0, RZ, P3 ;  /* 0x000000ff0000720c */ /* 0x000fc40001f84270 */
[C---:B------:R-:W-:Y:S01]  /*73f0*/  ISETP.GT.AND P5, PT, R0.reuse, RZ, P1 ;  /* 0x000000ff0000720c */ /* 0x040fe20000fa4270 */
[----:B------:R-:W-:Y:S01]  /*7400*/  @P2 STG.E.U16 desc[UR36][R8.64+0xe0], R50 ;  /* 0x0000e03208002986 */ /* 0x000fe2000c101524 */
[----:B------:R-:W-:Y:S02]  /*7410*/  F2FP.BF16.F32.PACK_AB R51, RZ, R51 ;  /* 0x00000033ff33723e */ /* 0x000fe400000010ff */
[----:B------:R-:W-:Y:S02]  /*7420*/  F2FP.BF16.F32.PACK_AB R52, RZ, R52 ;  /* 0x00000034ff34723e */ /* 0x000fe400000010ff */
[----:B------:R-:W-:Y:S01]  /*7430*/  ISETP.GT.AND P2, PT, R3, 0x80, PT ;  /* 0x000000800300780c */ /* 0x000fe20003f44270 */
[----:B------:R-:W-:Y:S01]  /*7440*/  @P0 STG.E.U16 desc[UR36][R8.64+0xe2], R51 ;  /* 0x0000e23308000986 */ /* 0x000fe2000c101524 */
[----:B------:R-:W-:Y:S02]  /*7450*/  F2FP.BF16.F32.PACK_AB R53, RZ, R53 ;  /* 0x00000035ff35723e */ /* 0x000fe400000010ff */
[C---:B------:R-:W-:Y:S01]  /*7460*/  ISETP.GT.AND P3, PT, R0.reuse, 0x8, P3 ;  /* 0x000000080000780c */ /* 0x040fe20001f64270 */
[----:B------:R-:W-:Y:S01]  /*7470*/  @P4 STG.E.U16 desc[UR36][R6.64+0xf0], R52 ;  /* 0x0000f03406004986 */ /* 0x000fe2000c101524 */
[----:B------:R-:W-:-:S02]  /*7480*/  ISETP.GT.AND P1, PT, R0, 0x8, P1 ;  /* 0x000000080000780c */ /* 0x000fc40000f24270 */
[----:B------:R-:W-:Y:S01]  /*7490*/  ISETP.GT.AND P0, PT, R3, 0x81, PT ;  /* 0x000000810300780c */ /* 0x000fe20003f04270 */
[----:B------:R-:W-:Y:S01]  /*74a0*/  @P5 STG.E.U16 desc[UR36][R6.64+0xf2], R53 ;  /* 0x0000f23506005986 */ /* 0x000fe2000c101524 */
[C---:B------:R-:W-:Y:S02]  /*74b0*/  ISETP.GT.AND P4, PT, R0.reuse, RZ, P2 ;  /* 0x000000ff0000720c */ /* 0x040fe40001784270 */
        /* <DEDUP_REMOVED lines=8> */
[C---:B------:R-:W-:Y:S02]  /*7540*/  ISETP.GT.AND P1, PT, R0.reuse, 0x8, P0 ;  /* 0x000000080000780c */ /* 0x040fe40000724270 */
[C---:B------:R-:W-:Y:S01]  /*7550*/  ISETP.GT.AND P0, PT, R3.reuse, 0x89, PT ;  /* 0x000000890300780c */ /* 0x040fe20003f04270 */
[----:B------:R-:W-:Y:S01]  /*7560*/  @P4 STG.E.U16 desc[UR36][R6.64+0x100], R24 ;  /* 0x0001001806004986 */ /* 0x000fe2000c101524 */
[----:B------:R-:W-:Y:S02]  /*7570*/  ISETP.GT.AND P4, PT, R3, 0x88, PT ;  /* 0x000000880300780c */ /* 0x000fe40003f84270 */
[----:B------:R-:W-:Y:S01]  /*7580*/  F2FP.BF16.F32.PACK_AB R26, RZ, R26 ;  /* 0x0000001aff1a723e */ /* 0x000fe200000010ff */
[----:B------:R-:W-:Y:S01]  /*7590*/  @P5 STG.E.U16 desc[UR36][R6.64+0x102], R25 ;  /* 0x0001021906005986 */ /* 0x000fe2000c101524 */
[----:B------:R-:W-:-:S02]  /*75a0*/  ISETP.GT.AND P5, PT, R0, RZ, P4 ;  /* 0x000000ff0000720c */ /* 0x000fc400027a4270 */
[----:B------:R-:W-:Y:S01]  /*75b0*/  F2FP.BF16.F32.PACK_AB R27, RZ, R27 ;  /* 0x0000001bff1b723e */ /* 0x000fe200000010ff */
[----:B------:R-:W-:Y:S01]  /*75c0*/  @P2 STG.E.U16 desc[UR36][R8.64+0x100], R26 ;  /* 0x0001001a08002986 */ /* 0x000fe2000c101524 */
[----:B------:R-:W-:Y:S02]  /*75d0*/  F2FP.BF16.F32.PACK_AB R28, RZ, R28 ;  /* 0x0000001cff1c723e */ /* 0x000fe400000010ff */
[C---:B------:R-:W-:Y:S01]  /*75e0*/  ISETP.GT.AND P3, PT, R0.reuse, RZ, P0 ;  /* 0x000000ff0000720c */ /* 0x040fe20000764270 */
[----:B------:R-:W-:Y:S01]  /*75f0*/  @P1 STG.E.U16 desc[UR36][R8.64+0x102], R27 ;  /* 0x0001021b08001986 */ /* 0x000fe2000c101524 */
[C---:B------:R-:W-:Y:S02]  /*7600*/  ISETP.GT.AND P4, PT, R0.reuse, 0x8, P4 ;  /* 0x000000080000780c */ /* 0x040fe40002784270 */
[----:B------:R-:W-:Y:S02]  /*7610*/  F2FP.BF16.F32.PACK_AB R29, RZ, R29 ;  /* 0x0000001dff1d723e */ /* 0x000fe400000010ff */
[----:B------:R-:W-:Y:S01]  /*7620*/  F2FP.BF16.F32.PACK_AB R30, RZ, R30 ;  /* 0x0000001eff1e723e */ /* 0x000fe200000010ff */
[----:B------:R-:W-:Y:S01]  /*7630*/  @P5 STG.E.U16 desc[UR36][R6.64+0x110], R28 ;  /* 0x0001101c06005986 */ /* 0x000fe2000c101524 */
[----:B------:R-:W-:-:S02]  /*7640*/  ISETP.GT.AND P5, PT, R0, 0x8, P0 ;  /* 0x000000080000780c */ /* 0x000fc400007a4270 */
[----:B------:R-:W-:Y:S02]  /*7650*/  F2FP.BF16.F32.PACK_AB R31, RZ, R31 ;  /* 0x0000001fff1f723e */ /* 0x000fe400000010ff */
[C---:B------:R-:W-:Y:S01]  /*7660*/  ISETP.GT.AND P0, PT, R3.reuse, 0x91, PT ;  /* 0x000000910300780c */ /* 0x040fe20003f04270 */
[----:B------:R-:W-:Y:S01]  /*7670*/  @P3 STG.E.U16 desc[UR36][R6.64+0x112], R29 ;  /* 0x0001121d06003986 */ /* 0x000fe2000c101524 */
[----:B------:R-:W-:Y:S02]  /*7680*/  ISETP.GT.AND P3, PT, R3, 0x90, PT ;  /* 0x000000900300780c */ /* 0x000fe40003f64270 */
[----:B------:R-:W-:Y:S01]  /*7690*/  F2FP.BF16.F32.PACK_AB R32, RZ, R32 ;  /* 0x00000020ff20723e */ /* 0x000fe200000010ff */
[----:B------:R-:W-:Y:S01]  /*76a0*/  @P4 STG.E.U16 desc[UR36][R8.64+0x110], R30 ;  /* 0x0001101e08004986 */ /* 0x000fe2000c101524 */
[C---:B------:R-:W-:Y:S02]  /*76b0*/  ISETP.GT.AND P4, PT, R0.reuse, RZ, P3 ;  /* 0x000000ff0000720c */ /* 0x040fe40001f84270 */
[----:B------:R-:W-:Y:S01]  /*76c0*/  F2FP.BF16.F32.PACK_AB R33, RZ, R33 ;  /* 0x00000021ff21723e */ /* 0x000fe200000010ff */
[----:B------:R-:W-:Y:S01]  /*76d0*/  @P5 STG.E.U16 desc[UR36][R8.64+0x112], R31 ;  /* 0x0001121f08005986 */ /* 0x000fe2000c101524 */
[----:B------:R-:W-:-:S02]  /*76e0*/  ISETP.GT.AND P5, PT, R0, RZ, P0 ;  /* 0x000000ff0000720c */ /* 0x000fc400007a4270 */
[C---:B------:R-:W-:Y:S02]  /*76f0*/  ISETP.GT.AND P2, PT, R3.reuse, 0x98, PT ;  /* 0x000000980300780c */ /* 0x040fe40003f44270 */
[----:B------:R-:W-:Y:S02]  /*7700*/  ISETP.GT.AND P1, PT, R3, 0x99, PT ;  /* 0x000000990300780c */ /* 0x000fe40003f24270 */
[C---:B------:R-:W-:Y:S02]  /*7710*/  ISETP.GT.AND P3, PT, R0.reuse, 0x8, P3 ;  /* 0x000000080000780c */ /* 0x040fe40001f64270 */
[C---:B------:R-:W-:Y:S01]  /*7720*/  ISETP.GT.AND P0, PT, R0.reuse, 0x8, P0 ;  /* 0x000000080000780c */ /* 0x040fe20000704270 */
[----:B------:R-:W-:Y:S01]  /*7730*/  @P4 STG.E.U16 desc[UR36][R6.64+0x120], R32 ;  /* 0x0001202006004986 */ /* 0x000fe2000c101524 */
[C---:B------:R-:W-:Y:S02]  /*7740*/  ISETP.GT.AND P4, PT, R0.reuse, RZ, P1 ;  /* 0x000000ff0000720c */ /* 0x040fe40000f84270 */
[----:B------:R-:W-:Y:S01]  /*7750*/  F2FP.BF16.F32.PACK_AB R34, RZ, R34 ;  /* 0x00000022ff22723e */ /* 0x000fe200000010ff */
[----:B------:R-:W-:Y:S01]  /*7760*/  @P5 STG.E.U16 desc[UR36][R6.64+0x122], R33 ;  /* 0x0001222106005986 */ /* 0x000fe2000c101524 */
[----:B------:R-:W-:-:S02]  /*7770*/  ISETP.GT.AND P5, PT, R0, RZ, P2 ;  /* 0x000000ff0000720c */ /* 0x000fc400017a4270 */
[C---:B------:R-:W-:Y:S02]  /*7780*/  ISETP.GT.AND P2, PT, R0.reuse, 0x8, P2 ;  /* 0x000000080000780c */ /* 0x040fe40001744270 */
[----:B------:R-:W-:Y:S01]  /*7790*/  F2FP.BF16.F32.PACK_AB R35, RZ, R35 ;  /* 0x00000023ff23723e */ /* 0x000fe200000010ff */
[----:B------:R-:W-:Y:S01]  /*77a0*/  @P3 STG.E.U16 desc[UR36][R8.64+0x120], R34 ;  /* 0x0001202208003986 */ /* 0x000fe2000c101524 */
[----:B------:R-:W-:Y:S02]  /*77b0*/  ISETP.GT.AND P1, PT, R0, 0x8, P1 ;  /* 0x000000080000780c */ /* 0x000fe40000f24270 */
[----:B------:R-:W-:Y:S01]  /*77c0*/  F2FP.BF16.F32.PACK_AB R36, RZ, R36 ;  /* 0x00000024ff24723e */ /* 0x000fe200000010ff */
[----:B------:R-:W-:Y:S01]  /*77d0*/  @P0 STG.E.U16 desc[UR36][R8.64+0x122], R35 ;  /* 0x0001222308000986 */ /* 0x000fe2000c101524 */
[----:B------:R-:W-:Y:S02]  /*77e0*/  F2FP.BF16.F32.PACK_AB R37, RZ, R37 ;  /* 0x00000025ff25723e */ /* 0x000fe400000010ff */
[----:B------:R-:W-:Y:S01]  /*77f0*/  F2FP.BF16.F32.PACK_AB R38, RZ, R38 ;  /* 0x00000026ff26723e */ /* 0x000fe200000010ff */
[----:B------:R-:W-:Y:S01]  /*7800*/  @P5 STG.E.U16 desc[UR36][R6.64+0x130], R36 ;  /* 0x0001302406005986 */ /* 0x000fe2000c101524 */
[----:B------:R-:W-:-:S03]  /*7810*/  F2FP.BF16.F32.PACK_AB R39, RZ, R39 ;  /* 0x00000027ff27723e */ /* 0x000fc600000010ff */
[----:B------:R0:W-:Y:S02]  /*7820*/  @P4 STG.E.U16 desc[UR36][R6.64+0x132], R37 ;  /* 0x0001322506004986 */ /* 0x0001e4000c101524 */
[----:B0-----:R-:W-:Y:S02]  /*7830*/  @P2 IMAD.MOV.U32 R6, RZ, RZ, R8 ;  /* 0x000000ffff062224 */ /* 0x001fe400078e0008 */
[----:B------:R-:W-:-:S05]  /*7840*/  @P2 IMAD.MOV.U32 R7, RZ, RZ, R9 ;  /* 0x000000ffff072224 */ /* 0x000fca00078e0009 */
[----:B------:R0:W-:Y:S04]  /*7850*/  @P2 STG.E.U16 desc[UR36][R6.64+0x130], R38 ;  /* 0x0001302606002986 */ /* 0x0001e8000c101524 */
[----:B------:R0:W-:Y:S02]  /*7860*/  @P1 STG.E.U16 desc[UR36][R8.64+0x132], R39 ;  /* 0x0001322708001986 */ /* 0x0001e4000c101524 */
.L_x_186:
[----:B------:R-:W-:Y:S05]  /*7870*/  BSYNC B0 ;  /* 0x0000000000007941 */ /* 0x000fea0003800000 */
.L_x_28:
[----:B------:R-:W-:Y:S01]  /*7880*/  ULDC UR4, c[0x0][0xc] ;  /* 0x0000030000047ab9 */ /* 0x000fe20000000800 */
[----:B------:R-:W-:Y:S01]  /*7890*/  ULDC UR5, c[0x0][0x10] ;  /* 0x0000040000057ab9 */ /* 0x000fe20000000800 */
[----:B0-----:R-:W0:Y:S01]  /*78a0*/  LDC R3, c[0x0][0x14] ;  /* 0x00000500ff037b82 */ /* 0x001e220000000800 */
[----:B------:R-:W-:Y:S01]  /*78b0*/  UIMAD.WIDE.U32 UR4, UR4, UR5, URZ ;  /* 0x00000005040472a5 */ /* 0x000fe2000f8e003f */
[----:B------:R-:W-:Y:S01]  /*78c0*/  PRMT R0, RZ, 0x7610, R0 ;  /* 0x00007610ff007816 */ /* 0x000fe20000000000 */
[----:B------:R-:W-:Y:S02]  /*78d0*/  IMAD.MOV.U32 R107, RZ, RZ, -0x1 ;  /* 0xffffffffff6b7424 */ /* 0x000fe400078e00ff */
[----:B------:R-:W-:Y:S02]  /*78e0*/  IMAD.MOV.U32 R105, RZ, RZ, -0x1 ;  /* 0xffffffffff697424 */ /* 0x000fe400078e00ff */
[----:B0-----:R-:W-:-:S04]  /*78f0*/  IMAD.WIDE.U32 R16, R3, UR4, R16 ;  /* 0x0000000403107c25 */ /* 0x001fc8000f8e0010 */
[----:B------:R-:W-:Y:S01]  /*7900*/  IMAD R3, R3, UR5, RZ ;  /* 0x0000000503037c24 */ /* 0x000fe2000f8e02ff */
[----:B------:R-:W-:Y:S02]  /*7910*/  ULDC.64 UR4, c[0x0][0x650] ;  /* 0x0001940000047ab9 */ /* 0x000fe40000000a00 */
[----:B------:R-:W-:Y:S01]  /*7920*/  ISETP.GE.U32.AND P0, PT, R16, UR4, PT ;  /* 0x0000000410007c0c */ /* 0x000fe2000bf06070 */
[----:B------:R-:W-:-:S05]  /*7930*/  IMAD.IADD R17, R17, 0x1, R3 ;  /* 0x0000000111117824 */ /* 0x000fca00078e0203 */
[----:B------:R-:W-:-:S13]  /*7940*/  ISETP.GE.U32.AND.EX P0, PT, R17, UR5, PT, P0 ;  /* 0x0000000511007c0c */ /* 0x000fda000bf06100 */
[----:B------:R-:W-:Y:S05]  /*7950*/  @P0 BRA `(.L_x_187) ;  /* 0x0000000400640947 */ /* 0x000fea0003800000 */
[----:B------:R-:W0:Y:S01]  /*7960*/  S2R R12, SR_CTAID.X ;  /* 0x00000000000c7919 */ /* 0x000e220000002500 */
[----:B------:R-:W0:Y:S01]  /*7970*/  LDC.64 R10, c[0x0][0x628] ;  /* 0x00018a00ff0a7b82 */ /* 0x000e220000000a00 */
[----:B------:R-:W-:Y:S01]  /*7980*/  ULDC UR4, c[0x0][0x150] ;  /* 0x0000540000047ab9 */ /* 0x000fe20000000800 */
[----:B-1234-:R-:W-:Y:S01]  /*7990*/  IMAD.MOV.U32 R8, RZ, RZ, R16 ;  /* 0x000000ffff087224 */ /* 0x01efe200078e0010 */
[----:B------:R-:W1:Y:S01]  /*79a0*/  S2R R24, SR_CTAID.Y ;  /* 0x0000000000187919 */ /* 0x000e620000002600 */
[----:B------:R-:W-:-:S04]  /*79b0*/  IMAD.MOV.U32 R9, RZ, RZ, R17 ;  /* 0x000000ffff097224 */ /* 0x000fc800078e0011 */
[----:B------:R-:W2:Y:S08]  /*79c0*/  LDC R21, c[0x0][0x144] ;  /* 0x00005100ff157b82 */ /* 0x000eb00000000800 */
[----:B------:R-:W3:Y:S08]  /*79d0*/  LDC R0, c[0x0][0x630] ;  /* 0x00018c00ff007b82 */ /* 0x000ef00000000800 */
[----:B------:R-:W4:Y:S01]  /*79e0*/  LDC.64 R14, c[0x0][0x620] ;  /* 0x00018800ff0e7b82 */ /* 0x000f220000000a00 */
[----:B0-----:R-:W-:-:S04]  /*79f0*/  ISETP.NE.U32.AND P0, PT, R10, RZ, PT ;  /* 0x000000ff0a00720c */ /* 0x001fc80003f05070 */
[----:B------:R-:W-:Y:S02]  /*7a00*/  ISETP.NE.AND.EX P0, PT, R11, RZ, PT, P0 ;  /* 0x000000ff0b00720c */ /* 0x000fe40003f05300 */
[----:B------:R-:W-:-:S05]  /*7a10*/  I2FP.F32.U32 R3, R12 ;  /* 0x0000000c00037245 */ /* 0x000fca0000201000 */
[----:B------:R-:W-:-:S04]  /*7a20*/  FMUL R3, R3, UR4 ;  /* 0x0000000403037c20 */ /* 0x000fc80008400000 */
[----:B------:R0:W0:Y:S02]  /*7a30*/  F2I.U32.TRUNC.NTZ R20, R3 ;  /* 0x0000000300147305 */ /* 0x000024000020f000 */
[----:B-123--:R-:W-:Y:S05]  /*7a40*/  @!P0 BRA `(.L_x_188) ;  /* 0x0000000000288947 */ /* 0x00efea0003800000 */
[----:B0-----:R-:W0:Y:S02]  /*7a50*/  LDC R3, c[0x0][0x634] ;  /* 0x00018d00ff037b82 */ /* 0x001e240000000800 */
        /* <DEDUP_REMOVED lines=9> */
.L_x_188:
[----:B------:R-:W1:Y:S01]  /*7af0*/  LDC.64 R28, c[0x0][0x640] ;  /* 0x00019000ff1c7b82 */ /* 0x000e620000000a00 */
[-CC-:B------:R-:W-:Y:S01]  /*7b00*/  SHF.R.U64 R105, R8, R0.reuse, R9.reuse ;  /* 0x0000000008697219 */ /* 0x180fe20000001209 */
[----:B0-----:R-:W-:Y:S01]  /*7b10*/  IMAD.MOV R20, RZ, RZ, -R20 ;  /* 0x000000ffff147224 */ /* 0x001fe200078e0a14 */
[----:B------:R-:W-:Y:S01]  /*7b20*/  SHF.R.U32.HI R0, RZ, R0, R9 ;  /* 0x00000000ff007219 */ /* 0x000fe20000011609 */
[----:B------:R-:W-:Y:S01]  /*7b30*/  ULDC UR4, c[0x0][0x154] ;  /* 0x0000550000047ab9 */ /* 0x000fe20000000800 */
[----:B------:R-:W-:Y:S01]  /*7b40*/  IADD3 R3, P0, RZ, -R105, RZ ;  /* 0x80000069ff037210 */ /* 0x000fe20007f1e0ff */
[----:B------:R-:W-:Y:S02]  /*7b50*/  IMAD R21, R21, R20, R12 ;  /* 0x0000001415157224 */ /* 0x000fe400078e020c */
[----:B------:R-:W0:Y:S01]  /*7b60*/  LDC R6, c[0x0][0x618] ;  /* 0x00018600ff067b82 */ /* 0x000e220000000800 */
[----:B------:R-:W-:Y:S02]  /*7b70*/  IMAD.MOV.U32 R7, RZ, RZ, 0x1 ;  /* 0x00000001ff077424 */ /* 0x000fe400078e00ff */
[----:B------:R-:W-:-:S04]  /*7b80*/  IMAD.X R5, RZ, RZ, ~R0, P0 ;  /* 0x000000ffff057224 */ /* 0x000fc800000e0e00 */
[-C--:B----4-:R-:W-:Y:S01]  /*7b90*/  IMAD R0, R5, R14.reuse, RZ ;  /* 0x0000000e05007224 */ /* 0x090fe200078e02ff */
[----:B------:R-:W2:Y:S01]  /*7ba0*/  LDC R8, c[0x0][0x608] ;  /* 0x00018200ff087b82 */ /* 0x000ea20000000800 */
[----:B------:R-:W-:-:S04]  /*7bb0*/  IMAD.WIDE.U32 R4, R3, R14, R16 ;  /* 0x0000000e03047225 */ /* 0x000fc800078e0010 */
[----:B------:R-:W-:Y:S01]  /*7bc0*/  IMAD R3, R3, R15, R0 ;  /* 0x0000000f03037224 */ /* 0x000fe200078e0200 */
[----:B------:R-:W-:Y:S02]  /*7bd0*/  I2FP.F32.U32 R0, R24 ;  /* 0x0000001800007245 */ /* 0x000fe40000201000 */
[----:B------:R-:W3:Y:S01]  /*7be0*/  LDC R26, c[0x0][0x658] ;  /* 0x00019600ff1a7b82 */ /* 0x000ee20000000800 */
[----:B------:R-:W-:Y:S01]  /*7bf0*/  IMAD.IADD R3, R5, 0x1, R3 ;  /* 0x0000000105037824 */ /* 0x000fe200078e0203 */
[----:B-1----:R-:W-:Y:S01]  /*7c00*/  ISETP.NE.U32.AND P0, PT, R28, RZ, PT ;  /* 0x000000ff1c00720c */ /* 0x002fe20003f05070 */
[----:B------:R-:W-:Y:S01]  /*7c10*/  FMUL R0, R0, UR4 ;  /* 0x0000000400007c20 */ /* 0x000fe20008400000 */
[----:B------:R-:W-:Y:S02]  /*7c20*/  IMAD.MOV.U32 R5, RZ, RZ, -0x1 ;  /* 0xffffffffff057424 */ /* 0x000fe400078e00ff */
[----:B------:R-:W-:Y:S01]  /*7c30*/  ISETP.NE.AND.EX P0, PT, R29, RZ, PT, P0 ;  /* 0x000000ff1d00720c */ /* 0x000fe20003f05300 */
[----:B------:R1:W4:Y:S01]  /*7c40*/  F2I.U32.TRUNC.NTZ R13, R0 ;  /* 0x00000000000d7305 */ /* 0x000322000020f000 */
[----:B------:R-:W1:Y:S01]  /*7c50*/  LDC R15, c[0x0][0x148] ;  /* 0x00005200ff0f7b82 */ /* 0x000e620000000800 */
[----:B0-----:R-:W-:-:S02]  /*7c60*/  SHF.R.U64 R12, R4, R6, R3 ;  /* 0x00000006040c7219 */ /* 0x001fc40000001203 */
[----:B------:R-:W-:-:S05]  /*7c70*/  SHF.R.U32.HI R3, RZ, R6, R3 ;  /* 0x00000006ff037219 */ /* 0x000fca0000011603 */
[----:B------:R-:W0:Y:S01]  /*7c80*/  LDC R20, c[0x0][0x600] ;  /* 0x00018000ff147b82 */ /* 0x000e220000000800 */
[-CC-:B--2---:R-:W-:Y:S02]  /*7c90*/  SHF.R.U64 R10, R12, R8.reuse, R3.reuse ;  /* 0x000000080c0a7219 */ /* 0x184fe40000001203 */
[----:B------:R-:W-:-:S05]  /*7ca0*/  SHF.R.U32.HI R3, RZ, R8, R3 ;  /* 0x00000008ff037219 */ /* 0x000fca0000011603 */
[----:B------:R-:W2:Y:S01]  /*7cb0*/  LDC R27, c[0x0][0x648] ;  /* 0x00019200ff1b7b82 */ /* 0x000ea20000000800 */
[-C--:B---3--:R-:W-:Y:S02]  /*7cc0*/  SHF.L.U32 R4, R5, R26.reuse, RZ ;  /* 0x0000001a05047219 */ /* 0x088fe400000006ff */
[-CC-:B------:R-:W-:Y:S02]  /*7cd0*/  SHF.R.U64 R14, R10, R26.reuse, R3.reuse ;  /* 0x0000001a0a0e7219 */ /* 0x180fe40000001203 */
[----:B------:R-:W-:Y:S02]  /*7ce0*/  SHF.R.U32.HI R5, RZ, R26, R3 ;  /* 0x0000001aff057219 */ /* 0x000fe40000011603 */
[----:B------:R-:W-:Y:S01]  /*7cf0*/  LOP3.LUT R25, RZ, R4, RZ, 0x33, !PT ;  /* 0x00000004ff197212 */ /* 0x000fe200078e33ff */
[----:B------:R-:W3:Y:S01]  /*7d00*/  LDC R30, c[0x0][0x638] ;  /* 0x00018e00ff1e7b82 */ /* 0x000ee20000000800 */
[----:B------:R-:W-:Y:S01]  /*7d10*/  SHF.L.U32 R26, R7, R26, RZ ;  /* 0x0000001a071a7219 */ /* 0x000fe200000006ff */
[----:B------:R-:W-:-:S06]  /*7d20*/  IMAD.MOV.U32 R4, RZ, RZ, R14 ;  /* 0x000000ffff047224 */ /* 0x000fcc00078e000e */
[----:B------:R-:W0:Y:S01]  /*7d30*/  LDC R31, c[0x0][0x610] ;  /* 0x00018400ff1f7b82 */ /* 0x000e220000000800 */
[----:B----4-:R-:W-:Y:S05]  /*7d40*/  @!P0 BRA `(.L_x_189) ;  /* 0x0000000000288947 */ /* 0x010fea0003800000 */
[----:B------:R-:W4:Y:S02]  /*7d50*/  LDC R3, c[0x0][0x64c] ;  /* 0x00019300ff037b82 */ /* 0x000f240000000800 */
[----:B----4-:R-:W-:-:S05]  /*7d60*/  IADD3 R3, P0, R14, R3, RZ ;  /* 0x000000030e037210 */ /* 0x010fca0007f1e0ff */
        /* <DEDUP_REMOVED lines=8> */
.L_x_189:
[----:B------:R-:W-:Y:S01]  /*7df0*/  ISETP.NE.AND P0, PT, R2, 0x1, PT ;  /* 0x000000010200780c */ /* 0x000fe20003f05270 */
[----:B0-----:R-:W-:Y:S01]  /*7e00*/  VIADD R7, R20, 0xffffffff ;  /* 0xffffffff14077836 */ /* 0x001fe20000000000 */
[----:B-12---:R-:W-:Y:S01]  /*7e10*/  SHF.R.U64 R0, R4, R27, R5 ;  /* 0x0000001b04007219 */ /* 0x006fe20000001205 */
[----:B------:R-:W-:Y:S01]  /*7e20*/  IMAD.MOV R13, RZ, RZ, -R13 ;  /* 0x000000ffff0d7224 */ /* 0x000fe200078e0a0d */
[----:B------:R-:W-:Y:S01]  /*7e30*/  LOP3.LUT R5, R10, R25, RZ, 0xc0, !PT ;  /* 0x000000190a057212 */ /* 0x000fe200078ec0ff */
[----:B------:R-:W-:Y:S02]  /*7e40*/  IMAD.MOV.U32 R6, RZ, RZ, 0x1 ;  /* 0x00000001ff067424 */ /* 0x000fe400078e00ff */
[----:B------:R-:W-:Y:S02]  /*7e50*/  IMAD.MOV R3, RZ, RZ, -R0 ;  /* 0x000000ffff037224 */ /* 0x000fe400078e0a00 */
[----:B------:R-:W-:Y:S01]  /*7e60*/  IMAD R4, R26, R0, R5 ;  /* 0x000000001a047224 */ /* 0x000fe200078e0205 */
[----:B------:R-:W-:Y:S01]  /*7e70*/  LOP3.LUT R5, R12, R7, RZ, 0xc0, !PT ;  /* 0x000000070c057212 */ /* 0x000fe200078ec0ff */
[----:B---3--:R-:W-:-:S02]  /*7e80*/  IMAD R0, R3, R30, R14 ;  /* 0x0000001e03007224 */ /* 0x008fc400078e020e */
[----:B------:R-:W-:Y:S02]  /*7e90*/  @P0 IMAD R21, R15, R13, R24 ;  /* 0x0000000d0f150224 */ /* 0x000fe400078e0218 */
[----:B------:R-:W-:Y:S01]  /*7ea0*/  IMAD R3, R0, R20, R5 ;  /* 0x0000001400037224 */ /* 0x000fe200078e0205 */
[----:B------:R-:W-:Y:S01]  /*7eb0*/  PRMT R0, R6, 0x7610, R0 ;  /* 0x0000761006007816 */ /* 0x000fe20000000000 */
[----:B------:R-:W-:-:S05]  /*7ec0*/  IMAD R4, R4, R31, R21 ;  /* 0x0000001f04047224 */ /* 0x000fca00078e0215 */
[----:B------:R-:W-:Y:S02]  /*7ed0*/  SEL R107, R3, R4, !P0 ;  /* 0x00000004036b7207 */ /* 0x000fe40004000000 */
[----:B------:R-:W-:-:S07]  /*7ee0*/  SEL R4, R4, R3, !P0 ;  /* 0x0000000304047207 */ /* 0x000fce0004000000 */
.L_x_187:
[----:B------:R-:W-:Y:S01]  /*7ef0*/  LOP3.LUT P0, RZ, R0, 0xff, RZ, 0xc0, !PT ;  /* 0x000000ff00ff7812 */ /* 0x000fe2000780c0ff */
[----:B------:R-:W-:-:S12]  /*7f00*/  IMAD.MOV.U32 R106, RZ, RZ, R4 ;  /* 0x000000ffff6a7224 */ /* 0x000fd800078e0004 */
[----:B------:R-:W-:Y:S05]  /*7f10*/  @P0 BRA `(.L_x_190) ;  /* 0xffffff9000140947 */ /* 0x000fea000383ffff */
[----:B------:R-:W-:Y:S05]  /*7f20*/  EXIT ;  /* 0x000000000000794d */ /* 0x000fea0003800000 */
.L_x_3:
[----:B0-----:R-:W-:Y:S01]  /*7f30*/  ULDC.64 UR4, c[0x0][0x650] ;  /* 0x0001940000047ab9 */ /* 0x001fe20000000a00 */
        /* <DEDUP_REMOVED lines=25> */
.L_x_192:
[--C-:B------:R-:W-:Y:S01]  /*80d0*/  SHF.R.U64 R12, R10, R14, R11.reuse ;  /* 0x0000000e0a0c7219 */ /* 0x100fe2000000120b */
[----:B------:R-:W0:Y:S01]  /*80e0*/  LDC R22, c[0x0][0x618] ;  /* 0x00018600ff167b82 */ /* 0x000e220000000800 */
[----:B------:R-:W-:Y:S01]  /*80f0*/  I2FP.F32.U32 R6, R4 ;  /* 0x0000000400067245 */ /* 0x000fe20000201000 */
[----:B------:R-:W-:Y:S01]  /*8100*/  ULDC UR4, c[0x0][0x150] ;  /* 0x0000540000047ab9 */ /* 0x000fe20000000800 */
[----:B------:R-:W-:Y:S02]  /*8110*/  SHF.R.U32.HI R5, RZ, R14, R11 ;  /* 0x0000000eff057219 */ /* 0x000fe4000001160b */
[----:B------:R-:W-:Y:S01]  /*8120*/  IADD3 R9, P0, RZ, -R12, RZ ;  /* 0x8000000cff097210 */ /* 0x000fe20007f1e0ff */
[----:B------:R-:W-:Y:S01]  /*8130*/  FMUL R11, R6, UR4 ;  /* 0x00000004060b7c20 */ /* 0x000fe20008400000 */
[----:B------:R-:W-:Y:S01]  /*8140*/  ULDC UR4, c[0x0][0x154] ;  /* 0x0000550000047ab9 */ /* 0x000fe20000000800 */
[----:B------:R-:W1:Y:S02]  /*8150*/  LDC.64 R24, c[0x0][0x640] ;  /* 0x00019000ff187b82 */ /* 0x000e640000000a00 */
[----:B------:R-:W-:-:S02]  /*8160*/  IMAD.X R5, RZ, RZ, ~R5, P0 ;  /* 0x000000ffff057224 */ /* 0x000fc400000e0e05 */
[----:B------:R-:W2:Y:S01]  /*8170*/  F2I.U32.TRUNC.NTZ R11, R11 ;  /* 0x0000000b000b7305 */ /* 0x000ea2000020f000 */
[----:B------:R-:W-:-:S03]  /*8180*/  IMAD.WIDE.U32 R6, R9, R20, R16 ;  /* 0x0000001409067225 */ /* 0x000fc600078e0010 */
[----:B------:R-:W3:Y:S01]  /*8190*/  LDC R13, c[0x0][0x144] ;  /* 0x00005100ff0d7b82 */ /* 0x000ee20000000800 */
[----:B------:R-:W-:-:S04]  /*81a0*/  IMAD R8, R5, R20, RZ ;  /* 0x0000001405087224 */ /* 0x000fc800078e02ff */
[----:B------:R-:W-:Y:S02]  /*81b0*/  IMAD R5, R9, R21, R8 ;  /* 0x0000001509057224 */ /* 0x000fe400078e0208 */
[----:B------:R-:W-:Y:S01]  /*81c0*/  IMAD.MOV.U32 R8, RZ, RZ, -0x1 ;  /* 0xffffffffff087424 */ /* 0x000fe200078e00ff */
[----:B------:R-:W4:Y:S01]  /*81d0*/  LDC R14, c[0x0][0x608] ;  /* 0x00018200ff0e7b82 */ /* 0x000f220000000800 */
[----:B------:R-:W-:Y:S01]  /*81e0*/  IMAD.IADD R5, R7, 0x1, R5 ;  /* 0x0000000107057824 */ /* 0x000fe200078e0205 */
[----:B------:R-:W-:-:S04]  /*81f0*/  I2FP.F32.U32 R7, R3 ;  /* 0x0000000300077245 */ /* 0x000fc80000201000 */
[-C--:B0-----:R-:W-:Y:S01]  /*8200*/  SHF.R.U64 R10, R6, R22.reuse, R5 ;  /* 0x00000016060a7219 */ /* 0x081fe20000001205 */
[----:B--2---:R-:W-:Y:S01]  /*8210*/  IMAD.MOV R6, RZ, RZ, -R11 ;  /* 0x000000ffff067224 */ /* 0x004fe200078e0a0b */
[----:B------:R-:W0:Y:S01]  /*8220*/  LDC R9, c[0x0][0x658] ;  /* 0x00019600ff097b82 */ /* 0x000e220000000800 */
[----:B-1----:R-:W-:Y:S01]  /*8230*/  ISETP.NE.U32.AND P0, PT, R24, RZ, PT ;  /* 0x000000ff1800720c */ /* 0x002fe20003f05070 */
[----:B------:R-:W-:Y:S01]  /*8240*/  FMUL R7, R7, UR4 ;  /* 0x0000000407077c20 */ /* 0x000fe20008400000 */
[----:B------:R-:W-:Y:S02]  /*8250*/  SHF.R.U32.HI R5, RZ, R22, R5 ;  /* 0x00000016ff057219 */ /* 0x000fe40000011605 */
[----:B------:R-:W-:-:S03]  /*8260*/  ISETP.NE.AND.EX P0, PT, R25, RZ, PT, P0 ;  /* 0x000000ff1900720c */ /* 0x000fc60003f05300 */
[----:B------:R-:W1:Y:S01]  /*8270*/  LDC R20, c[0x0][0x148] ;  /* 0x00005200ff147b82 */ /* 0x000e620000000800 */
[----:B---3--:R-:W-:Y:S02]  /*8280*/  IMAD R23, R13, R6, R4 ;  /* 0x000000060d177224 */ /* 0x008fe400078e0204 */
[----:B------:R-:W-:-:S05]  /*8290*/  IMAD.MOV.U32 R6, RZ, RZ, 0x1 ;  /* 0x00000001ff067424 */ /* 0x000fca00078e00ff */
[----:B------:R-:W2:Y:S01]  /*82a0*/  LDC R21, c[0x0][0x600] ;  /* 0x00018000ff157b82 */ /* 0x000ea20000000800 */
[-CC-:B----4-:R-:W-:Y:S02]  /*82b0*/  SHF.R.U64 R13, R10, R14.reuse, R5.reuse ;  /* 0x0000000e0a0d7219 */ /* 0x190fe40000001205 */
[----:B------:R-:W-:Y:S02]  /*82c0*/  SHF.R.U32.HI R4, RZ, R14, R5 ;  /* 0x0000000eff047219 */ /* 0x000fe40000011605 */
[----:B------:R3:W4:Y:S03]  /*82d0*/  F2I.U32.TRUNC.NTZ R14, R7 ;  /* 0x00000007000e7305 */ /* 0x000726000020f000 */
[----:B------:R-:W1:Y:S01]  /*82e0*/  LDC R26, c[0x0][0x648] ;  /* 0x00019200ff1a7b82 */ /* 0x000e620000000800 */
[-C--:B0-----:R-:W-:Y:S02]  /*82f0*/  SHF.R.U64 R15, R13, R9.reuse, R4 ;  /* 0x000000090d0f7219 */ /* 0x081fe40000001204 */
[----:B------:R-:W-:-:S02]  /*8300*/  SHF.L.U32 R8, R8, R9, RZ ;  /* 0x0000000908087219 */ /* 0x000fc400000006ff */
[-C--:B------:R-:W-:Y:S01]  /*8310*/  SHF.R.U32.HI R5, RZ, R9.reuse, R4 ;  /* 0x00000009ff057219 */ /* 0x080fe20000011604 */
[----:B------:R-:W-:Y:S01]  /*8320*/  IMAD.MOV.U32 R4, RZ, RZ, R15 ;  /* 0x000000ffff047224 */ /* 0x000fe200078e000f */
[----:B------:R-:W-:Y:S01]  /*8330*/  SHF.L.U32 R22, R6, R9, RZ ;  /* 0x0000000906167219 */ /* 0x000fe200000006ff */
[----:B------:R-:W0:Y:S01]  /*8340*/  LDC R27, c[0x0][0x638] ;  /* 0x00018e00ff1b7b82 */ /* 0x000e220000000800 */
[----:B------:R-:W-:-:S07]  /*8350*/  LOP3.LUT R28, RZ, R8, RZ, 0x33, !PT ;  /* 0x00000008ff1c7212 */ /* 0x000fce00078e33ff */
        /* <DEDUP_REMOVED lines=12> */
.L_x_193:
[----:B------:R-:W-:Y:S01]  /*8420*/  ISETP.NE.AND P0, PT, R2, 0x1, PT ;  /* 0x000000010200780c */ /* 0x000fe20003f05270 */
[----:B--2---:R-:W-:Y:S01]  /*8430*/  VIADD R7, R21, 0xffffffff ;  /* 0xffffffff15077836 */ /* 0x004fe20000000000 */
[----:B-1----:R-:W-:Y:S01]  /*8440*/  SHF.R.U64 R5, R4, R26, R5 ;  /* 0x0000001a04057219 */ /* 0x002fe20000001205 */
[----:B------:R-:W-:Y:S01]  /*8450*/  IMAD.MOV R14, RZ, RZ, -R14 ;  /* 0x000000ffff0e7224 */ /* 0x000fe200078e0a0e */
[----:B------:R-:W-:Y:S01]  /*8460*/  LOP3.LUT R4, R13, R28, RZ, 0xc0, !PT ;  /* 0x0000001c0d047212 */ /* 0x000fe200078ec0ff */
[----:B------:R-:W-:Y:S01]  /*8470*/  IMAD.MOV.U32 R8, RZ, RZ, R12 ;  /* 0x000000ffff087224 */ /* 0x000fe200078e000c */
[----:B------:R-:W-:Y:S01]  /*8480*/  LOP3.LUT R10, R10, R7, RZ, 0xc0, !PT ;  /* 0x000000070a0a7212 */ /* 0x000fe200078ec0ff */
[----:B------:R-:W-:Y:S02]  /*8490*/  IMAD.MOV R6, RZ, RZ, -R5 ;  /* 0x000000ffff067224 */ /* 0x000fe400078e0a05 */
[----:B------:R-:W-:-:S04]  /*84a0*/  IMAD R4, R22, R5, R4 ;  /* 0x0000000516047224 */ /* 0x000fc800078e0204 */
[----:B------:R-:W-:Y:S02]  /*84b0*/  @P0 IMAD R23, R20, R14, R3 ;  /* 0x0000000e14170224 */ /* 0x000fe400078e0203 */
[----:B0-----:R-:W-:Y:S02]  /*84c0*/  IMAD R3, R6, R27, R15 ;  /* 0x0000001b06037224 */ /* 0x001fe400078e020f */
[----:B------:R-:W-:Y:S02]  /*84d0*/  IMAD R7, R4, R29, R23 ;  /* 0x0000001d04077224 */ /* 0x000fe400078e0217 */
[----:B------:R-:W-:Y:S02]  /*84e0*/  IMAD R4, R3, R21, R10 ;  /* 0x0000001503047224 */ /* 0x000fe400078e020a */
[----:B------:R-:W-:-:S03]  /*84f0*/  IMAD.MOV.U32 R6, RZ, RZ, 0x1 ;  /* 0x00000001ff067424 */ /* 0x000fc600078e00ff */
[----:B------:R-:W-:Y:S02]  /*8500*/  SEL R9, R4, R7, !P0 ;  /* 0x0000000704097207 */ /* 0x000fe40004000000 */
[----:B------:R-:W-:-:S07]  /*8510*/  SEL R7, R7, R4, !P0 ;  /* 0x0000000407077207 */ /* 0x000fce0004000000 */
.L_x_191:
[----:B------:R-:W-:-:S08]  /*8520*/  NOP ;  /* 0x0000000000007918 */ /* 0x000fd00000000000 */
[----:B------:R-:W0:-:S00]  /*8530*/  USETMAXREG.DEALLOC.CTAPOOL 0x28 ;  /* 0x00000028000079c8 */ /* 0x000e0000080e0500 */
[----:B0-----:R-:W-:-:S13]  /*8540*/  ISETP.NE.AND P0, PT, R0, RZ, PT ;  /* 0x000000ff0000720c */ /* 0x001fda0003f05270 */
[----:B------:R-:W-:Y:S05]  /*8550*/  @P0 EXIT ;  /* 0x000000000000094d */ /* 0x000fea0003800000 */
[----:B------:R-:W-:Y:S01]  /*8560*/  LOP3.LUT P0, RZ, R6, 0xff, RZ, 0xc0, !PT ;  /* 0x000000ff06ff7812 */ /* 0x000fe2000780c0ff */
[----:B------:R-:W-:Y:S02]  /*8570*/  IMAD.MOV.U32 R0, RZ, RZ, 0x1 ;  /* 0x00000001ff007424 */ /* 0x000fe400078e00ff */
[----:B------:R-:W-:-:S10]  /*8580*/  IMAD.MOV.U32 R12, RZ, RZ, RZ ;  /* 0x000000ffff0c7224 */ /* 0x000fd400078e00ff */
[----:B------:R-:W-:Y:S05]  /*8590*/  @!P0 BRA `(.L_x_194) ;  /* 0x0000000c00308947 */ /* 0x000fea0003800000 */
[----:B------:R-:W0:Y:S01]  /*85a0*/  LDC R0, c[0x0][0x28c] ;  /* 0x0000a300ff007b82 */ /* 0x000e220000000800 */
[----:B------:R-:W-:Y:S01]  /*85b0*/  ULDC UR5, c[0x0][0x600] ;  /* 0x0001800000057ab9 */ /* 0x000fe20000000800 */
[----:B------:R-:W-:Y:S01]  /*85c0*/  ULDC UR4, c[0x0][0xc] ;  /* 0x0000030000047ab9 */ /* 0x000fe20000000800 */
[----:B------:R-:W-:Y:S01]  /*85d0*/  UIADD3 UR16, UR5, -0x1, URZ ;  /* 0xffffffff05107890 */ /* 0x000fe2000fffe03f */
[C---:B------:R-:W-:Y:S01]  /*85e0*/  LOP3.LUT P2, RZ, R18.reuse, 0x7f, RZ, 0xc0, !PT ;  /* 0x0000007f12ff7812 */ /* 0x040fe2000784c0ff */
[----:B------:R-:W-:Y:S01]  /*85f0*/  ULDC UR6, c[0x0][0x658] ;  /* 0x0001960000067ab9 */ /* 0x000fe20000000800 */
[----:B------:R-:W-:Y:S01]  /*8600*/  ULDC UR5, c[0x0][0x10] ;  /* 0x0000040000057ab9 */ /* 0x000fe20000000800 */
[----:B------:R-:W-:Y:S01]  /*8610*/  UMOV UR7, 0xffffffff ;  /* 0xffffffff00077882 */ /* 0x000fe20000000000 */
[----:B------:R-:W-:Y:S01]  /*8620*/  UMOV UR8, 0x1 ;  /* 0x0000000100087882 */ /* 0x000fe20000000000 */
[----:B------:R-:W-:Y:S01]  /*8630*/  UIMAD.WIDE.U32 UR4, UR4, UR5, URZ ;  /* 0x00000005040472a5 */ /* 0x000fe2000f8e003f */
[----:B------:R-:W-:Y:S01]  /*8640*/  LOP3.LUT P0, RZ, R18, 0x1f, RZ, 0xc0, !PT ;  /* 0x0000001f12ff7812 */ /* 0x000fe2000780c0ff */
[----:B------:R-:W-:Y:S01]  /*8650*/  USHF.L.U32 UR7, UR7, UR6, URZ ;  /* 0x0000000607077299 */ /* 0x000fe2000800063f */
[----:B------:R-:W-:Y:S01]  /*8660*/  BSSY B0, `(.L_x_194) ;  /* 0x00000bf000007945 */ /* 0x000fe20003800000 */
[----:B------:R-:W-:Y:S01]  /*8670*/  USHF.L.U32 UR18, UR8, UR6, URZ ;  /* 0x0000000608127299 */ /* 0x000fe2000800063f */
[----:B------:R-:W-:Y:S01]  /*8680*/  IMAD.MOV.U32 R13, RZ, RZ, 0x1 ;  /* 0x00000001ff0d7424 */ /* 0x000fe200078e00ff */
[----:B------:R-:W-:Y:S01]  /*8690*/  LOP3.LUT R11, R19, 0x2, RZ, 0xfc, !PT ;  /* 0x00000002130b7812 */ /* 0x000fe200078efcff */
[----:B------:R-:W-:Y:S01]  /*86a0*/  ULDC UR6, c[0x0][0x14] ;  /* 0x0000050000067ab9 */ /* 0x000fe20000000800 */
[----:B------:R-:W-:Y:S01]  /*86b0*/  PLOP3.LUT P0, PT, P0, P2, PT, 0x8a, 0x0 ;  /* 0x000000000000781c */ /* 0x000fe20000705172 */
[----:B------:R-:W-:Y:S01]  /*86c0*/  UIMAD.WIDE.U32 UR20, UR4, UR6, URZ ;  /* 0x00000006041472a5 */ /* 0x000fe2000f8e003f */
[----:B------:R-:W-:Y:S01]  /*86d0*/  IMAD.MOV.U32 R12, RZ, RZ, RZ ;  /* 0x000000ffff0c7224 */ /* 0x000fe200078e00ff */
[----:B------:R-:W-:-:S02]  /*86e0*/  UIMAD UR13, UR5, UR6, URZ ;  /* 0x00000006050d72a4 */ /* 0x000fc4000f8e023f */
[----:B------:R-:W-:Y:S01]  /*86f0*/  ULOP3.LUT UR17, URZ, UR7, URZ, 0x33, !UPT ;  /* 0x000000073f117292 */ /* 0x000fe2000f8e333f */
[----:B0-----:R-:W-:Y:S01]  /*8700*/  VIADD R0, R0, 0x3f ;  /* 0x0000003f00007836 */ /* 0x001fe20000000000 */
[----:B------:R-:W-:Y:S01]  /*8710*/  UIADD3 UR13, UR21, UR13, URZ ;  /* 0x0000000d150d7290 */ /* 0x000fe2000fffe03f */
[----:B------:R-:W-:-:S03]  /*8720*/  ULDC.64 UR22, c[0x0][0x198] ;  /* 0x0000660000167ab9 */ /* 0x000fc60000000a00 */
[----:B------:R-:W-:-:S04]  /*8730*/  SHF.R.S32.HI R3, RZ, 0x1f, R0 ;  /* 0x0000001fff037819 */ /* 0x000fc80000011400 */
[----:B------:R-:W-:Y:S01]  /*8740*/  LEA.HI R3, R3, R0, RZ, 0x6 ;  /* 0x0000000003037211 */ /* 0x000fe200078f30ff */
[----:B------:R-:W-:-:S03]  /*8750*/  IMAD.MOV.U32 R0, RZ, RZ, 0x1 ;  /* 0x00000001ff007424 */ /* 0x000fc600078e00ff */
[----:B------:R-:W-:-:S05]  /*8760*/  SHF.R.S32.HI R3, RZ, 0x6, R3 ;  /* 0x00000006ff037819 */ /* 0x000fca0000011403 */
[----:B------:R-:W-:-:S07]  /*8770*/  VIADD R10, R3, 0x1 ;  /* 0x00000001030a7836 */ /* 0x000fce0000000000 */
.L_x_206:
[----:B------:R-:W-:-:S03]  /*8780*/  UMOV UR4, 0xffffffff ;  /* 0xffffffff00047882 */ /* 0x000fc60000000000 */
[----:B------:R-:W-:Y:S05]  /*8790*/  BRA.DIV UR4, `(.L_x_195) ;  /* 0x0000000e04e47947 */ /* 0x000fea000b800000 */
[----:B------:R-:W-:-:S13]  /*87a0*/  ELECT P6, URZ, PT ;  /* 0x00000000003f782f */ /* 0x000fda00038c0000 */
.L_x_219:
[----:B------:R-:W0:Y:S01]  /*87b0*/  LDC R4, c[0x0][0x28c] ;  /* 0x0000a300ff047b82 */ /* 0x000e220000000800 */
[----:B------:R-:W-:Y:S01]  /*87c0*/  BSSY B1, `(.L_x_196) ;  /* 0x0000037000017945 */ /* 0x000fe20003800000 */
[----:B0-----:R-:W-:-:S13]  /*87d0*/  ISETP.LT.OR P6, PT, R4, 0x1, !P6 ;  /* 0x000000010400780c */ /* 0x001fda00077c1670 */
[----:B------:R-:W-:Y:S05]  /*87e0*/  @P6 BRA `(.L_x_197) ;  /* 0x0000000000d06947 */ /* 0x000fea0003800000 */
[----:B------:R-:W-:Y:S02]  /*87f0*/  IMAD R15, R9, 0xa0, RZ ;  /* 0x000000a0090f7824 */ /* 0x000fe400078e02ff */
[----:B------:R-:W-:Y:S02]  /*8800*/  IMAD.SHL.U32 R18, R7, 0x80, RZ ;  /* 0x0000008007127824 */ /* 0x000fe400078e00ff */
[----:B------:R-:W-:Y:S02]  /*8810*/  IMAD.MOV.U32 R20, RZ, RZ, RZ ;  /* 0x000000ffff147224 */ /* 0x000fe400078e00ff */
[----:B------:R-:W-:Y:S02]  /*8820*/  IMAD.MOV.U32 R4, RZ, RZ, R10 ;  /* 0x000000ffff047224 */ /* 0x000fe400078e000a */
[----:B------:R-:W-:Y:S02]  /*8830*/  IMAD.MOV.U32 R5, RZ, RZ, R0 ;  /* 0x000000ffff057224 */ /* 0x000fe400078e0000 */
[----:B------:R-:W-:-:S07]  /*8840*/  IMAD.MOV.U32 R6, RZ, RZ, R12 ;  /* 0x000000ffff067224 */ /* 0x000fce00078e000c */
.L_x_201:
[----:B------:R-:W0:Y:S01]  /*8850*/  S2R R14, SR_CgaCtaId ;  /* 0x00000000000e7919 */ /* 0x000e220000008800 */
[----:B------:R-:W-:Y:S01]  /*8860*/  MOV R7, 0x400 ;  /* 0x0000040000077802 */ /* 0x000fe20000000f00 */
[----:B------:R-:W1:Y:S03]  /*8870*/  @!P2 LDC R9, c[0x0][0x500] ;  /* 0x00014000ff09ab82 */ /* 0x000e660000000800 */
[----:B0-----:R-:W-:Y:S02]  /*8880*/  LEA R21, R14, R7, 0x18 ;  /* 0x000000070e157211 */ /* 0x001fe400078ec0ff */
[----:B------:R-:W-:-:S03]  /*8890*/  SHF.L.U32 R7, R5, 0x1f, RZ ;  /* 0x0000001f05077819 */ /* 0x000fc600000006ff */
[----:B------:R-:W-:-:S04]  /*88a0*/  IMAD R14, R6, 0x8, R21 ;  /* 0x00000008060e7824 */ /* 0x000fc800078e0215 */
[----:B------:R-:W0:Y:S02]  /*88b0*/  SYNCS.PHASECHK.TRANS64.TRYWAIT P1, [R14+URZ+0x30], R7 ;  /* 0x000030070e0075a7 */ /* 0x000e24000802017f */
[----:B01----:R-:W-:Y:S05]  /*88c0*/  @!P1 BRA `(.L_x_198) ;  /* 0x0000000c00b89947 */ /* 0x003fea0003800000 */
.L_x_220:
[----:B0-----:R-:W-:Y:S01]  /*88d0*/  PRMT R7, R11, 0x9910, RZ ;  /* 0x000099100b077816 */ /* 0x001fe200000000ff */
[----:B------:R0:W-:Y:S03]  /*88e0*/  @!P2 SYNCS.ARRIVE.TRANS64 RZ, [R14+URZ], R9 ;  /* 0x000000090effa9a7 */ /* 0x0001e6000800003f */
[----:B------:R-:W-:-:S13]  /*88f0*/  ISETP.NE.AND P1, PT, R7, 0x2, PT ;  /* 0x000000020700780c */ /* 0x000fda0003f25270 */
[----:B0-----:R-:W-:Y:S05]  /*8900*/  @P1 BRA `(.L_x_199) ;  /* 0x0000000000041947 */ /* 0x001fea0003800000 */
[----:B------:R-:W-:Y:S01]  /*8910*/  BPT.TRAP 0x1 ;  /* 0x000000040000795c */ /* 0x000fe20000300000 */
.L_x_199:
[----:B------:R-:W-:Y:S05]  /*8920*/  @P0 BRA `(.L_x_200) ;  /* 0x0000000000040947 */ /* 0x000fea0003800000 */
[----:B------:R-:W-:Y:S01]  /*8930*/  BPT.TRAP 0x1 ;  /* 0x000000040000795c */ /* 0x000fe20000300000 */
.L_x_200:
[--C-:B------:R-:W-:Y:S01]  /*8940*/  IMAD R7, R6, 0x4000, R21.reuse ;  /* 0x0000400006077824 */ /* 0x100fe200078e0215 */
[----:B------:R-:W-:Y:S01]  /*8950*/  R2UR UR9, R14 ;  /* 0x000000000e0972ca */ /* 0x000fe200000e0000 */
[----:B------:R-:W-:Y:S01]  /*8960*/  IMAD R21, R6, 0x5000, R21 ;  /* 0x0000500006157824 */ /* 0x000fe200078e0215 */
[----:B------:R-:W-:Y:S01]  /*8970*/  UIADD3 UR4, UP0, UR22, 0xf0, URZ ;  /* 0x000000f016047890 */ /* 0x000fe2000ff1e03f */
[----:B------:R-:W-:Y:S01]  /*8980*/  VIADD R4, R4, 0xffffffff ;  /* 0xffffffff04047836 */ /* 0x000fe20000000000 */
[----:B------:R-:W-:Y:S01]  /*8990*/  R2UR UR5, R7 ;  /* 0x00000000070572ca */ /* 0x000fe200000e0000 */
[----:B------:R-:W-:Y:S01]  /*89a0*/  UIADD3 UR24, UP1, UR22, 0x1f0, URZ ;  /* 0x000001f016187890 */ /* 0x000fe2000ff3e03f */
[----:B------:R-:W-:Y:S01]  /*89b0*/  R2UR UR8, R21 ;  /* 0x00000000150872ca */ /* 0x000fe200000e0000 */
[----:B------:R-:W-:Y:S01]  /*89c0*/  VIADD R6, R6, 0x1 ;  /* 0x0000000106067836 */ /* 0x000fe20000000000 */
[----:B------:R-:W-:Y:S01]  /*89d0*/  R2UR UR11, R18 ;  /* 0x00000000120b72ca */ /* 0x000fe200000e0000 */
[----:B------:R-:W-:Y:S01]  /*89e0*/  UIADD3.X UR25, URZ, UR23, URZ, UP1, !UPT ;  /* 0x000000173f197290 */ /* 0x000fe20008ffe43f */
[----:B------:R-:W-:Y:S01]  /*89f0*/  R2UR UR10, R20 ;  /* 0x00000000140a72ca */ /* 0x000fe200000e0000 */
[----:B------:R-:W-:Y:S01]  /*8a00*/  UMOV UR6, 0x0 ;  /* 0x0000000000067882 */ /* 0x000fe20000000000 */
[----:B------:R-:W-:Y:S01]  /*8a10*/  R2UR UR12, R8 ;  /* 0x00000000080c72ca */ /* 0x000fe200000e0000 */
[----:B------:R-:W-:Y:S01]  /*8a20*/  UMOV UR7, 0x10000000 ;  /* 0x1000000000077882 */ /* 0x000fe20000000000 */
[----:B------:R-:W-:Y:S01]  /*8a30*/  R2UR UR19, R15 ;  /* 0x000000000f1372ca */ /* 0x000fe200000e0000 */
[----:B------:R-:W-:Y:S01]  /*8a40*/  VIADD R20, R20, 0x40 ;  /* 0x0000004014147836 */ /* 0x000fe20000000000 */
[----:B------:R-:W-:Y:S01]  /*8a50*/  ISETP.GT.AND P3, PT, R4, 0x1, PT ;  /* 0x000000010400780c */ /* 0x000fe20003f64270 */
[----:B------:R-:W-:Y:S01]  /*8a60*/  UIADD3 UR14, UR5, 0x180, URZ ;  /* 0x00000180050e7890 */ /* 0x000fe2000fffe03f */
[----:B------:R-:W-:Y:S01]  /*8a70*/  ISETP.NE.AND P1, PT, R6, 0x6, PT ;  /* 0x000000060600780c */ /* 0x000fe20003f25270 */
[----:B------:R-:W-:-:S02]  /*8a80*/  UIADD3.X UR5, URZ, UR23, URZ, UP0, !UPT ;  /* 0x000000173f057290 */ /* 0x000fc400087fe43f */
[----:B------:R-:W-:Y:S01]  /*8a90*/  UIADD3 UR15, UR8, 0x18180, URZ ;  /* 0x00018180080f7890 */ /* 0x000fe2000fffe03f */
[----:B------:R-:W-:Y:S02]  /*8aa0*/  SEL R14, RZ, 0x1, P1 ;  /* 0x00000001ff0e7807 */ /* 0x000fe40000800000 */
[----:B------:R-:W-:Y:S01]  /*8ab0*/  UMOV UR8, UR14 ;  /* 0x0000000e00087c82 */ /* 0x000fe20008000000 */
[----:B------:R-:W-:Y:S02]  /*8ac0*/  SEL R6, R6, RZ, P1 ;  /* 0x000000ff06067207 */ /* 0x000fe40000800000 */
[----:B------:R-:W-:Y:S01]  /*8ad0*/  LOP3.LUT R5, R5, R14, RZ, 0x3c, !PT ;  /* 0x0000000e05057212 */ /* 0x000fe200078e3cff */
[----:B------:R0:W-:Y:S02]  /*8ae0*/  UTMALDG.3D [UR8], [UR4], desc[UR6] ;  /* 0x00000608040075b4 */ /* 0x0001e40008011000 */
[----:B0-----:R-:W-:Y:S01]  /*8af0*/  UMOV UR8, UR15 ;  /* 0x0000000f00087c82 */ /* 0x001fe20008000000 */
[----:B------:R-:W-:-:S02]  /*8b00*/  UMOV UR11, UR19 ;  /* 0x00000013000b7c82 */ /* 0x000fc40008000000 */
[----:B------:R0:W-:Y:S02]  /*8b10*/  UTMALDG.3D [UR8], [UR24], desc[UR6] ;  /* 0x00000608180075b4 */ /* 0x0001e40008011000 */
[----:B0-----:R-:W-:Y:S05]  /*8b20*/  @P3 BRA `(.L_x_201) ;  /* 0xfffffffc00483947 */ /* 0x001fea000383ffff */
.L_x_197:
[----:B------:R-:W-:Y:S05]  /*8b30*/  BSYNC B1 ;  /* 0x0000000000017941 */ /* 0x000fea0003800000 */
.L_x_196:
[----:B------:R-:W-:Y:S01]  /*8b40*/  LOP3.LUT P3, RZ, R13, 0xff, RZ, 0xc0, !PT ;  /* 0x000000ff0dff7812 */ /* 0x000fe2000786c0ff */
[----:B------:R-:W-:Y:S01]  /*8b50*/  IMAD.IADD R12, R3, 0x1, R12 ;  /* 0x00000001030c7824 */ /* 0x000fe200078e020c */
[----:B------:R-:W-:Y:S01]  /*8b60*/  IADD3 R16, P4, R16, UR20, RZ ;  /* 0x0000001410107c10 */ /* 0x000fe2000ff9e0ff */
[----:B------:R-:W-:Y:S01]  /*8b70*/  ULDC.64 UR4, c[0x0][0x650] ;  /* 0x0001940000047ab9 */ /* 0x000fe20000000a00 */
[----:B------:R-:W-:Y:S01]  /*8b80*/  BSSY B1, `(.L_x_202) ;  /* 0x000006a000017945 */ /* 0x000fe20003800000 */
[----:B------:R-:W-:Y:S01]  /*8b90*/  IMAD.MOV.U32 R9, RZ, RZ, -0x1 ;  /* 0xffffffffff097424 */ /* 0x000fe200078e00ff */
[----:B------:R-:W-:Y:S01]  /*8ba0*/  ISETP.GT.U32.AND P1, PT, R12, 0x5, PT ;  /* 0x000000050c00780c */ /* 0x000fe20003f24070 */
[----:B------:R-:W-:Y:S01]  /*8bb0*/  IMAD.MOV.U32 R8, RZ, RZ, -0x1 ;  /* 0xffffffffff087424 */ /* 0x000fe200078e00ff */
[----:B------:R-:W-:Y:S02]  /*8bc0*/  IADD3.X R17, R17, UR13, RZ, P4, !PT ;  /* 0x0000000d11117c10 */ /* 0x000fe4000a7fe4ff */
[----:B------:R-:W-:-:S02]  /*8bd0*/  ISETP.LT.U32.AND P1, PT, R3, 0x6, P1 ;  /* 0x000000060300780c */ /* 0x000fc40000f21070 */
[----:B------:R-:W-:Y:S01]  /*8be0*/  PRMT R13, RZ, 0x7610, R13 ;  /* 0x00007610ff0d7816 */ /* 0x000fe2000000000d */
[----:B------:R-:W0:Y:S01]  /*8bf0*/  @P3 S2R R5, SR_CgaCtaId ;  /* 0x0000000000053919 */ /* 0x000e220000008800 */
[----:B------:R-:W-:-:S04]  /*8c00*/  @P3 MOV R4, 0x400 ;  /* 0x0000040000043802 */ /* 0x000fc80000000f00 */
[----:B0-----:R-:W-:Y:S01]  /*8c10*/  @P3 LEA R6, R5, R4, 0x18 ;  /* 0x0000000405063211 */ /* 0x001fe200078ec0ff */
[----:B------:R-:W-:-:S03]  /*8c20*/  IMAD.WIDE.U32 R4, R12, -0x55555555, RZ ;  /* 0xaaaaaaab0c047825 */ /* 0x000fc600078e00ff */
[----:B------:R0:W-:Y:S01]  /*8c30*/  @P3 SYNCS.ARRIVE.TRANS64.A1T0 RZ, [R6+URZ+0x78], RZ ;  /* 0x000078ff06ff39a7 */ /* 0x0001e2000810003f */
[----:B------:R-:W-:Y:S02]  /*8c40*/  ISETP.GE.U32.AND P3, PT, R3, 0x6, PT ;  /* 0x000000060300780c */ /* 0x000fe40003f66070 */
[----:B------:R-:W-:Y:S02]  /*8c50*/  SHF.R.U32.HI R7, RZ, 0x2, R5 ;  /* 0x00000002ff077819 */ /* 0x000fe40000011605 */
[----:B------:R-:W-:Y:S02]  /*8c60*/  SEL R5, RZ, 0x1, !P1 ;  /* 0x00000001ff057807 */ /* 0x000fe40004800000 */
[----:B------:R-:W-:Y:S01]  /*8c70*/  ISETP.GE.U32.AND P1, PT, R16, UR4, PT ;  /* 0x0000000410007c0c */ /* 0x000fe2000bf26070 */
[----:B------:R-:W-:Y:S01]  /*8c80*/  IMAD R12, R7, -0x6, R12 ;  /* 0xfffffffa070c7824 */ /* 0x000fe200078e020c */
[----:B------:R-:W-:Y:S02]  /*8c90*/  LOP3.LUT R0, R0, R5, RZ, 0x3c, !PT ;  /* 0x0000000500007212 */ /* 0x000fe400078e3cff */
[----:B------:R-:W-:-:S02]  /*8ca0*/  ISETP.GE.U32.AND.EX P1, PT, R17, UR5, PT, P1 ;  /* 0x0000000511007c0c */ /* 0x000fc4000bf26110 */
[----:B------:R-:W-:Y:S02]  /*8cb0*/  PRMT R4, RZ, 0x7610, R4 ;  /* 0x00007610ff047816 */ /* 0x000fe40000000004 */
[----:B------:R-:W-:Y:S01]  /*8cc0*/  @P3 LOP3.LUT R0, R0, 0x1, R7, 0x78, !PT ;  /* 0x0000000100003812 */ /* 0x000fe200078e7807 */
[----:B------:R-:W-:-:S08]  /*8cd0*/  IMAD.MOV.U32 R7, RZ, RZ, -0x1 ;  /* 0xffffffffff077424 */ /* 0x000fd000078e00ff */
[----:B0-----:R-:W-:Y:S05]  /*8ce0*/  @P1 BRA `(.L_x_203) ;  /* 0x00000004004c1947 */ /* 0x001fea0003800000 */
[----:B------:R-:W-:Y:S01]  /*8cf0*/  ULDC.64 UR4, c[0x0][0x628] ;  /* 0x00018a0000047ab9 */ /* 0x000fe20000000a00 */
[----:B------:R-:W0:Y:S01]  /*8d00*/  S2R R15, SR_CTAID.X ;  /* 0x00000000000f7919 */ /* 0x000e220000002500 */
[----:B------:R-:W-:Y:S01]  /*8d10*/  ISETP.NE.U32.AND P1, PT, RZ, UR4, PT ;  /* 0x00000004ff007c0c */ /* 0x000fe2000bf25070 */
[----:B------:R-:W-:Y:S01]  /*8d20*/  ULDC UR7, c[0x0][0x630] ;  /* 0x00018c0000077ab9 */ /* 0x000fe20000000800 */
[----:B------:R-:W-:Y:S01]  /*8d30*/  IMAD.MOV.U32 R4, RZ, RZ, R16 ;  /* 0x000000ffff047224 */ /* 0x000fe200078e0010 */
[----:B------:R-:W1:Y:S01]  /*8d40*/  S2R R14, SR_CTAID.Y ;  /* 0x00000000000e7919 */ /* 0x000e620000002600 */
[----:B------:R-:W-:Y:S01]  /*8d50*/  ISETP.NE.AND.EX P1, PT, RZ, UR5, PT, P1 ;  /* 0x00000005ff007c0c */ /* 0x000fe2000bf25310 */
[----:B------:R-:W-:-:S12]  /*8d60*/  IMAD.MOV.U32 R5, RZ, RZ, R17 ;  /* 0x000000ffff057224 */ /* 0x000fd800078e0011 */
[----:B------:R-:W-:Y:S05]  /*8d70*/  @!P1 BRA `(.L_x_204) ;  /* 0x0000000000289947 */ /* 0x000fea0003800000 */
[----:B------:R-:W-:Y:S02]  /*8d80*/  ULDC UR6, c[0x0][0x634] ;  /* 0x00018d0000067ab9 */ /* 0x000fe40000000800 */
[----:B------:R-:W-:-:S05]  /*8d90*/  IADD3 R9, P1, R16, UR6, RZ ;  /* 0x0000000610097c10 */ /* 0x000fca000ff3e0ff */
[----:B------:R-:W-:-:S04]  /*8da0*/  IMAD.X R21, RZ, RZ, R17, P1 ;  /* 0x000000ffff157224 */ /* 0x000fc800008e0611 */
[----:B------:R-:W-:-:S04]  /*8db0*/  IMAD.WIDE.U32 R6, R21, UR4, RZ ;  /* 0x0000000415067c25 */ /* 0x000fc8000f8e00ff */
[----:B------:R-:W-:-:S04]  /*8dc0*/  IMAD.WIDE.U32 R6, P1, R9, UR5, R6 ;  /* 0x0000000509067c25 */ /* 0x000fc8000f820006 */
[----:B------:R-:W-:-:S04]  /*8dd0*/  IMAD.WIDE.U32 R8, R9, UR4, RZ ;  /* 0x0000000409087c25 */ /* 0x000fc8000f8e00ff */
[----:B------:R-:W-:Y:S01]  /*8de0*/  IMAD.X R5, RZ, RZ, RZ, P1 ;  /* 0x000000ffff057224 */ /* 0x000fe200008e06ff */
[----:B------:R-:W-:Y:S01]  /*8df0*/  IADD3 RZ, P1, R9, R6, RZ ;  /* 0x0000000609ff7210 */ /* 0x000fe20007f3e0ff */
[----:B------:R-:W-:-:S04]  /*8e00*/  IMAD.MOV.U32 R4, RZ, RZ, R7 ;  /* 0x000000ffff047224 */ /* 0x000fc800078e0007 */
[----:B------:R-:W-:-:S08]  /*8e10*/  IMAD.WIDE.U32.X R4, R21, UR5, R4, P1 ;  /* 0x0000000515047c25 */ /* 0x000fd000088e0404 */
.L_x_204:
[--C-:B------:R-:W-:Y:S01]  /*8e20*/  SHF.R.U64 R8, R4, UR7, R5.reuse ;  /* 0x0000000704087c19 */ /* 0x100fe20008001205 */
[----:B------:R-:W-:Y:S01]  /*8e30*/  ULDC.64 UR4, c[0x0][0x620] ;  /* 0x0001880000047ab9 */ /* 0x000fe20000000a00 */
[----:B------:R-:W-:Y:S01]  /*8e40*/  SHF.R.U32.HI R4, RZ, UR7, R5 ;  /* 0x00000007ff047c19 */ /* 0x000fe20008011605 */
[----:B------:R-:W2:Y:S01]  /*8e50*/  LDC R24, c[0x0][0x144] ;  /* 0x00005100ff187b82 */ /* 0x000ea20000000800 */
[----:B------:R-:W-:Y:S01]  /*8e60*/  IADD3 R7, P1, RZ, -R8, RZ ;  /* 0x80000008ff077210 */ /* 0x000fe20007f3e0ff */
[----:B------:R-:W-:Y:S01]  /*8e70*/  ULDC.64 UR8, c[0x0][0x640] ;  /* 0x0001900000087ab9 */ /* 0x000fe20000000a00 */
[----:B0-----:R-:W-:Y:S01]  /*8e80*/  I2FP.F32.U32 R9, R15 ;  /* 0x0000000f00097245 */ /* 0x001fe20000201000 */
[----:B------:R-:W-:Y:S02]  /*8e90*/  ULDC UR6, c[0x0][0x608] ;  /* 0x0001820000067ab9 */ /* 0x000fe40000000800 */
[----:B------:R-:W-:Y:S01]  /*8ea0*/  IMAD.X R4, RZ, RZ, ~R4, P1 ;  /* 0x000000ffff047224 */ /* 0x000fe200008e0e04 */
[----:B------:R-:W-:Y:S01]  /*8eb0*/  ISETP.NE.U32.AND P1, PT, RZ, UR8, PT ;  /* 0x00000008ff007c0c */ /* 0x000fe2000bf25070 */
[----:B------:R-:W0:Y:S02]  /*8ec0*/  LDC R21, c[0x0][0x148] ;  /* 0x00005200ff157b82 */ /* 0x000e240000000800 */
[----:B------:R-:W-:Y:S01]  /*8ed0*/  IMAD R6, R4, UR4, RZ ;  /* 0x0000000404067c24 */ /* 0x000fe2000f8e02ff */
[----:B------:R-:W-:Y:S01]  /*8ee0*/  ISETP.NE.AND.EX P1, PT, RZ, UR9, PT, P1 ;  /* 0x00000009ff007c0c */ /* 0x000fe2000bf25310 */
[----:B------:R-:W-:Y:S01]  /*8ef0*/  IMAD.WIDE.U32 R4, R7, UR4, R16 ;  /* 0x0000000407047c25 */ /* 0x000fe2000f8e0010 */
[----:B------:R-:W-:-:S03]  /*8f00*/  ULDC UR4, c[0x0][0x150] ;  /* 0x0000540000047ab9 */ /* 0x000fc60000000800 */
[----:B------:R-:W-:Y:S02]  /*8f10*/  IMAD R7, R7, UR5, R6 ;  /* 0x0000000507077c24 */ /* 0x000fe4000f8e0206 */
[----:B------:R-:W-:Y:S01]  /*8f20*/  FMUL R6, R9, UR4 ;  /* 0x0000000409067c20 */ /* 0x000fe20008400000 */
[----:B------:R-:W-:Y:S01]  /*8f30*/  ULDC UR4, c[0x0][0x618] ;  /* 0x0001860000047ab9 */ /* 0x000fe20000000800 */
[----:B------:R-:W-:Y:S01]  /*8f40*/  ULDC UR5, c[0x0][0x154] ;  /* 0x0000550000057ab9 */ /* 0x000fe20000000800 */
[----:B------:R-:W-:-:S03]  /*8f50*/  IMAD.IADD R5, R5, 0x1, R7 ;  /* 0x0000000105057824 */ /* 0x000fc600078e0207 */
[----:B------:R-:W3:Y:S02]  /*8f60*/  F2I.U32.TRUNC.NTZ R6, R6 ;  /* 0x0000000600067305 */ /* 0x000ee4000020f000 */
[----:B------:R-:W-:Y:S02]  /*8f70*/  SHF.R.U64 R9, R4, UR4, R5 ;  /* 0x0000000404097c19 */ /* 0x000fe40008001205 */
[----:B-1----:R-:W-:-:S05]  /*8f80*/  I2FP.F32.U32 R4, R14 ;  /* 0x0000000e00047245 */ /* 0x002fca0000201000 */
[----:B------:R-:W-:Y:S01]  /*8f90*/  FMUL R22, R4, UR5 ;  /* 0x0000000504167c20 */ /* 0x000fe20008400000 */
[----:B------:R-:W-:Y:S01]  /*8fa0*/  SHF.R.U32.HI R4, RZ, UR4, R5 ;  /* 0x00000004ff047c19 */ /* 0x000fe20008011605 */
[----:B------:R-:W-:-:S03]  /*8fb0*/  ULDC UR4, c[0x0][0x658] ;  /* 0x0001960000047ab9 */ /* 0x000fc60000000800 */
[--C-:B------:R-:W-:Y:S01]  /*8fc0*/  SHF.R.U64 R20, R9, UR6, R4.reuse ;  /* 0x0000000609147c19 */ /* 0x100fe20008001204 */
[----:B------:R-:W1:Y:S01]  /*8fd0*/  F2I.U32.TRUNC.NTZ R22, R22 ;  /* 0x0000001600167305 */ /* 0x000e62000020f000 */
[----:B------:R-:W-:Y:S01]  /*8fe0*/  SHF.R.U32.HI R5, RZ, UR6, R4 ;  /* 0x00000006ff057c19 */ /* 0x000fe20008011604 */
[----:B---3--:R-:W-:-:S03]  /*8ff0*/  IMAD.MOV R6, RZ, RZ, -R6 ;  /* 0x000000ffff067224 */ /* 0x008fc600078e0a06 */
[----:B------:R-:W-:Y:S01]  /*9000*/  SHF.R.U64 R18, R20, UR4, R5 ;  /* 0x0000000414127c19 */ /* 0x000fe20008001205 */
[----:B--2---:R-:W-:Y:S01]  /*9010*/  IMAD R15, R24, R6, R15 ;  /* 0x00000006180f7224 */ /* 0x004fe200078e020f */
[----:B------:R-:W-:-:S03]  /*9020*/  SHF.R.U32.HI R23, RZ, UR4, R5 ;  /* 0x00000004ff177c19 */ /* 0x000fc60008011605 */
[----:B------:R-:W-:Y:S02]  /*9030*/  IMAD.MOV.U32 R4, RZ, RZ, R18 ;  /* 0x000000ffff047224 */ /* 0x000fe400078e0012 */
[----:B------:R-:W-:Y:S01]  /*9040*/  IMAD.MOV.U32 R5, RZ, RZ, R23 ;  /* 0x000000ffff057224 */ /* 0x000fe200078e0017 */
[----:B-1----:R-:W-:Y:S06]  /*9050*/  @!P1 BRA `(.L_x_205) ;  /* 0x0000000000289947 */ /* 0x002fec0003800000 */
[----:B------:R-:W-:Y:S02]  /*9060*/  ULDC UR4, c[0x0][0x64c] ;  /* 0x0001930000047ab9 */ /* 0x000fe40000000800 */
[----:B------:R-:W-:-:S05]  /*9070*/  IADD3 R5, P1, R18, UR4, RZ ;  /* 0x0000000412057c10 */ /* 0x000fca000ff3e0ff */
[----:B------:R-:W-:-:S04]  /*9080*/  IMAD.X R23, RZ, RZ, R23, P1 ;  /* 0x000000ffff177224 */ /* 0x000fc800008e0617 */
[----:B------:R-:W-:-:S04]  /*9090*/  IMAD.WIDE.U32 R6, R23, UR8, RZ ;  /* 0x0000000817067c25 */ /* 0x000fc8000f8e00ff */
[----:B------:R-:W-:-:S04]  /*90a0*/  IMAD.WIDE.U32 R6, P1, R5, UR9, R6 ;  /* 0x0000000905067c25 */ /* 0x000fc8000f820006 */
[----:B------:R-:W-:-:S04]  /*90b0*/  IMAD.WIDE.U32 R4, R5, UR8, RZ ;  /* 0x0000000805047c25 */ /* 0x000fc8000f8e00ff */
[----:B------:R-:W-:Y:S01]  /*90c0*/  IMAD.MOV.U32 R4, RZ, RZ, R7 ;  /* 0x000000ffff047224 */ /* 0x000fe200078e0007 */
[----:B------:R-:W-:Y:S01]  /*90d0*/  IADD3 RZ, P3, R5, R6, RZ ;  /* 0x0000000605ff7210 */ /* 0x000fe20007f7e0ff */
[----:B------:R-:W-:-:S04]  /*90e0*/  IMAD.X R5, RZ, RZ, RZ, P1 ;  /* 0x000000ffff057224 */ /* 0x000fc800008e06ff */
[----:B------:R-:W-:-:S08]  /*90f0*/  IMAD.WIDE.U32.X R4, R23, UR9, R4, P3 ;  /* 0x0000000917047c25 */ /* 0x000fd000098e0404 */
.L_x_205:
[----:B------:R-:W-:Y:S01]  /*9100*/  ISETP.NE.AND P1, PT, R2, 0x1, PT ;  /* 0x000000010200780c */ /* 0x000fe20003f25270 */
[----:B------:R-:W-:Y:S01]  /*9110*/  ULDC UR4, c[0x0][0x648] ;  /* 0x0001920000047ab9 */ /* 0x000fe20000000800 */
[----:B------:R-:W-:Y:S01]  /*9120*/  LOP3.LUT R20, R20, UR17, RZ, 0xc0, !PT ;  /* 0x0000001114147c12 */ /* 0x000fe2000f8ec0ff */
[----:B------:R-:W-:Y:S01]  /*9130*/  IMAD.MOV R22, RZ, RZ, -R22 ;  /* 0x000000ffff167224 */ /* 0x000fe200078e0a16 */
[----:B------:R-:W-:Y:S01]  /*9140*/  SHF.R.U64 R5, R4, UR4, R5 ;  /* 0x0000000404057c19 */ /* 0x000fe20008001205 */
[----:B------:R-:W-:Y:S01]  /*9150*/  ULDC UR4, c[0x0][0x638] ;  /* 0x00018e0000047ab9 */ /* 0x000fe20000000800 */
[----:B------:R-:W-:Y:S01]  /*9160*/  LOP3.LUT R9, R9, UR16, RZ, 0xc0, !PT ;  /* 0x0000001009097c12 */ /* 0x000fe2000f8ec0ff */
[----:B------:R-:W-:Y:S01]  /*9170*/  ULDC UR5, c[0x0][0x610] ;  /* 0x0001840000057ab9 */ /* 0x000fe20000000800 */
[----:B------:R-:W-:Y:S02]  /*9180*/  IMAD.MOV.U32 R4, RZ, RZ, 0x1 ;  /* 0x00000001ff047424 */ /* 0x000fe400078e00ff */
[----:B------:R-:W-:-:S02]  /*9190*/  IMAD.MOV R7, RZ, RZ, -R5 ;  /* 0x000000ffff077224 */ /* 0x000fc400078e0a05 */
[----:B------:R-:W-:Y:S02]  /*91a0*/  IMAD R20, R5, UR18, R20 ;  /* 0x0000001205147c24 */ /* 0x000fe4000f8e0214 */
[----:B0-----:R-:W-:Y:S02]  /*91b0*/  @P1 IMAD R15, R21, R22, R14 ;  /* 0x00000016150f1224 */ /* 0x001fe400078e020e */
[----:B------:R-:W-:Y:S01]  /*91c0*/  IMAD R18, R7, UR4, R18 ;  /* 0x0000000407127c24 */ /* 0x000fe2000f8e0212 */
[----:B------:R-:W-:Y:S01]  /*91d0*/  ULDC UR4, c[0x0][0x600] ;  /* 0x0001800000047ab9 */ /* 0x000fe20000000800 */
[----:B------:R-:W-:Y:S02]  /*91e0*/  IMAD R15, R20, UR5, R15 ;  /* 0x00000005140f7c24 */ /* 0x000fe4000f8e020f */
[----:B------:R-:W-:-:S05]  /*91f0*/  IMAD R18, R18, UR4, R9 ;  /* 0x0000000412127c24 */ /* 0x000fca000f8e0209 */
[----:B------:R-:W-:Y:S02]  /*9200*/  SEL R9, R18, R15, !P1 ;  /* 0x0000000f12097207 */ /* 0x000fe40004800000 */
[----:B------:R-:W-:-:S07]  /*9210*/  SEL R7, R15, R18, !P1 ;  /* 0x000000120f077207 */ /* 0x000fce0004800000 */
.L_x_203:
[----:B------:R-:W-:Y:S05]  /*9220*/  BSYNC B1 ;  /* 0x0000000000017941 */ /* 0x000fea0003800000 */
.L_x_202:
[----:B------:R-:W-:-:S13]  /*9230*/  LOP3.LUT P1, RZ, R4, 0xff, RZ, 0xc0, !PT ;  /* 0x000000ff04ff7812 */ /* 0x000fda000782c0ff */
[----:B------:R-:W-:Y:S05]  /*9240*/  @P1 BRA `(.L_x_206) ;  /* 0xfffffff4004c1947 */ /* 0x000fea000383ffff */
[----:B------:R-:W-:Y:S05]  /*9250*/  BSYNC B0 ;  /* 0x0000000000007941 */ /* 0x000fea0003800000 */
.L_x_194:
[----:B------:R-:W-:-:S03]  /*9260*/  UMOV UR4, 0xffffffff ;  /* 0xffffffff00047882 */ /* 0x000fc60000000000 */
[----:B------:R-:W-:Y:S05]  /*9270*/  BRA.DIV UR4, `(.L_x_207) ;  /* 0x0000000604607947 */ /* 0x000fea000b800000 */
[----:B------:R-:W-:-:S13]  /*9280*/  ELECT P6, URZ, PT ;  /* 0x00000000003f782f */ /* 0x000fda00038c0000 */
.L_x_223:
[----:B------:R-:W-:Y:S04]  /*9290*/  BSSY B0, `(.L_x_208) ;  /* 0x000003d000007945 */ /* 0x000fe80003800000 */
[----:B------:R-:W-:Y:S05]  /*92a0*/  @!P6 BRA `(.L_x_209) ;  /* 0x0000000000ece947 */ /* 0x000fea0003800000 */
[----:B------:R-:W-:-:S04]  /*92b0*/  LOP3.LUT R19, R19, 0x2, RZ, 0xfc, !PT ;  /* 0x0000000213137812 */ /* 0x000fc800078efcff */
[----:B------:R-:W-:-:S13]  /*92c0*/  ISETP.NE.AND P0, PT, R19, 0x3, PT ;  /* 0x000000031300780c */ /* 0x000fda0003f05270 */
[----:B------:R-:W-:Y:S05]  /*92d0*/  @!P0 BRA `(.L_x_210) ;  /* 0x0000000000048947 */ /* 0x000fea0003800000 */
[----:B------:R-:W-:Y:S01]  /*92e0*/  BPT.TRAP 0x1 ;  /* 0x000000040000795c */ /* 0x000fe20000300000 */
.L_x_210:
[----:B------:R-:W0:Y:S01]  /*92f0*/  S2R R3, SR_CgaCtaId ;  /* 0x0000000000037919 */ /* 0x000e220000008800 */
[----:B------:R-:W-:-:S04]  /*9300*/  MOV R2, 0x400 ;  /* 0x0000040000027802 */ /* 0x000fc80000000f00 */
[----:B0-----:R-:W-:Y:S02]  /*9310*/  LEA R3, R3, R2, 0x18 ;  /* 0x0000000203037211 */ /* 0x001fe400078ec0ff */
[----:B------:R-:W-:-:S03]  /*9320*/  SHF.L.U32 R2, R0, 0x1f, RZ ;  /* 0x0000001f00027819 */ /* 0x000fc600000006ff */
[----:B------:R-:W-:-:S04]  /*9330*/  VIADD R3, R3, 0x30 ;  /* 0x0000003003037836 */ /* 0x000fc80000000000 */
[C---:B------:R-:W-:Y:S02]  /*9340*/  IMAD R7, R12.reuse, 0x8, R3 ;  /* 0x000000080c077824 */ /* 0x040fe400078e0203 */
[----:B------:R-:W-:Y:S02]  /*9350*/  VIADD R12, R12, 0x1 ;  /* 0x000000010c0c7836 */ /* 0x000fe40000000000 */
[----:B------:R-:W0:Y:S03]  /*9360*/  SYNCS.PHASECHK.TRANS64.TRYWAIT P0, [R7+URZ], R2 ;  /* 0x00000002070075a7 */ /* 0x000e26000800017f */
[----:B------:R-:W-:-:S04]  /*9370*/  ISETP.NE.AND P1, PT, R12, 0x6, PT ;  /* 0x000000060c00780c */ /* 0x000fc80003f25270 */
[----:B------:R-:W-:Y:S02]  /*9380*/  SEL R5, RZ, 0x1, P1 ;  /* 0x00000001ff057807 */ /* 0x000fe40000800000 */
[----:B------:R-:W-:Y:S02]  /*9390*/  SEL R12, R12, RZ, P1 ;  /* 0x000000ff0c0c7207 */ /* 0x000fe40000800000 */
[----:B------:R-:W-:-:S03]  /*93a0*/  LOP3.LUT R5, R0, R5, RZ, 0x3c, !PT ;  /* 0x0000000500057212 */ /* 0x000fc600078e3cff */
[----:B------:R-:W-:Y:S01]  /*93b0*/  IMAD R9, R12, 0x8, R3 ;  /* 0x000000080c097824 */ /* 0x000fe200078e0203 */
[----:B------:R-:W-:Y:S01]  /*93c0*/  SHF.L.U32 R4, R5, 0x1f, RZ ;  /* 0x0000001f05047819 */ /* 0x000fe200000006ff */
[----:B0-----:R-:W-:Y:S06]  /*93d0*/  @!P0 BRA `(.L_x_211) ;  /* 0x0000000400288947 */ /* 0x001fec0003800000 */
.L_x_224:
[----:B------:R-:W1:Y:S01]  /*93e0*/  SYNCS.PHASECHK.TRANS64.TRYWAIT P0, [R9+URZ], R4 ;  /* 0x00000004090075a7 */ /* 0x000e62000800017f */
[----:B------:R-:W-:-:S05]  /*93f0*/  VIADD R0, R12, 0x1 ;  /* 0x000000010c007836 */ /* 0x000fca0000000000 */
[----:B------:R-:W-:-:S04]  /*9400*/  ISETP.NE.AND P1, PT, R0, 0x6, PT ;  /* 0x000000060000780c */ /* 0x000fc80003f25270 */
[----:B0-----:R-:W-:Y:S02]  /*9410*/  SEL R2, RZ, 0x1, P1 ;  /* 0x00000001ff027807 */ /* 0x001fe40000800000 */
[----:B------:R-:W-:Y:S02]  /*9420*/  SEL R0, R0, RZ, P1 ;  /* 0x000000ff00007207 */ /* 0x000fe40000800000 */
[----:B------:R-:W-:-:S03]  /*9430*/  LOP3.LUT R7, R5, R2, RZ, 0x3c, !PT ;  /* 0x0000000205077212 */ /* 0x000fc600078e3cff */
[----:B------:R-:W-:Y:S01]  /*9440*/  IMAD R6, R0, 0x8, R3 ;  /* 0x0000000800067824 */ /* 0x000fe200078e0203 */
[----:B------:R-:W-:Y:S01]  /*9450*/  SHF.L.U32 R5, R7, 0x1f, RZ ;  /* 0x0000001f07057819 */ /* 0x000fe200000006ff */
[----:B-1----:R-:W-:Y:S06]  /*9460*/  @!P0 BRA `(.L_x_212) ;  /* 0x0000000400188947 */ /* 0x002fec0003800000 */
.L_x_225:
[----:B------:R-:W1:Y:S01]  /*9470*/  SYNCS.PHASECHK.TRANS64.TRYWAIT P0, [R6+URZ], R5 ;  /* 0x00000005060075a7 */ /* 0x000e62000800017f */
[----:B------:R-:W-:-:S05]  /*9480*/  VIADD R0, R0, 0x1 ;  /* 0x0000000100007836 */ /* 0x000fca0000000000 */
[----:B------:R-:W-:-:S04]  /*9490*/  ISETP.NE.AND P1, PT, R0, 0x6, PT ;  /* 0x000000060000780c */ /* 0x000fc80003f25270 */
[----:B------:R-:W-:Y:S02]  /*94a0*/  SEL R2, RZ, 0x1, P1 ;  /* 0x00000001ff027807 */ /* 0x000fe40000800000 */
[----:B------:R-:W-:Y:S02]  /*94b0*/  SEL R0, R0, RZ, P1 ;  /* 0x000000ff00007207 */ /* 0x000fe40000800000 */
[----:B------:R-:W-:-:S03]  /*94c0*/  LOP3.LUT R7, R7, R2, RZ, 0x3c, !PT ;  /* 0x0000000207077212 */ /* 0x000fc600078e3cff */
[----:B0-----:R-:W-:Y:S01]  /*94d0*/  IMAD R9, R0, 0x8, R3 ;  /* 0x0000000800097824 */ /* 0x001fe200078e0203 */
[----:B------:R-:W-:Y:S01]  /*94e0*/  SHF.L.U32 R4, R7, 0x1f, RZ ;  /* 0x0000001f07047819 */ /* 0x000fe200000006ff */
[----:B-1----:R-:W-:Y:S06]  /*94f0*/  @!P0 BRA `(.L_x_213) ;  /* 0x0000000400088947 */ /* 0x002fec0003800000 */
.L_x_226:
        /* <DEDUP_REMOVED lines=9> */
.L_x_227:
[----:B------:R-:W1:Y:S01]  /*9590*/  SYNCS.PHASECHK.TRANS64.TRYWAIT P0, [R6+URZ], R5 ;  /* 0x00000005060075a7 */ /* 0x000e62000800017f */
[----:B------:R-:W-:-:S05]  /*95a0*/  VIADD R0, R0, 0x1 ;  /* 0x0000000100007836 */ /* 0x000fca0000000000 */
[----:B------:R-:W-:-:S04]  /*95b0*/  ISETP.NE.AND P1, PT, R0, 0x6, PT ;  /* 0x000000060000780c */ /* 0x000fc80003f25270 */
[----:B------:R-:W-:Y:S02]  /*95c0*/  SEL R2, RZ, 0x1, P1 ;  /* 0x00000001ff027807 */ /* 0x000fe40000800000 */
[----:B------:R-:W-:Y:S02]  /*95d0*/  SEL R0, R0, RZ, P1 ;  /* 0x000000ff00007207 */ /* 0x000fe40000800000 */
[----:B------:R-:W-:Y:S01]  /*95e0*/  LOP3.LUT R2, R7, R2, RZ, 0x3c, !PT ;  /* 0x0000000207027212 */ /* 0x000fe200078e3cff */
[----:B-1----:R-:W-:Y:S06]  /*95f0*/  @!P0 BRA `(.L_x_215) ;  /* 0x0000000000f08947 */ /* 0x002fec0003800000 */
.L_x_228:
[----:B------:R-:W-:Y:S01]  /*9600*/  IMAD R3, R0, 0x8, R3 ;  /* 0x0000000800037824 */ /* 0x000fe200078e0203 */
[----:B------:R-:W-:-:S07]  /*9610*/  SHF.L.U32 R0, R2, 0x1f, RZ ;  /* 0x0000001f02007819 */ /* 0x000fce00000006ff */
.L_x_216:
[----:B--2---:R2:W3:Y:S02]  /*9620*/  SYNCS.PHASECHK.TRANS64.TRYWAIT P0, [R3+URZ], R0 ;  /* 0x00000000030075a7 */ /* 0x0044e4000800017f */
[----:B---3--:R-:W-:Y:S05]  /*9630*/  @!P0 NANOSLEEP.SYNCS 0x989680 ;  /* 0x009896800000895d */ /* 0x008fea0003900000 */
[----:B------:R-:W3:Y:S02]  /*9640*/  @!P0 SYNCS.PHASECHK.TRANS64 P0, [R3+URZ], R0 ;  /* 0x00000000030085a7 */ /* 0x000ee4000800007f */
[----:B---3--:R-:W-:Y:S05]  /*9650*/  @!P0 BRA `(.L_x_216) ;  /* 0xfffffffc00f08947 */ /* 0x008fea000383ffff */
.L_x_209:
[----:B------:R-:W-:Y:S05]  /*9660*/  BSYNC B0 ;  /* 0x0000000000007941 */ /* 0x000fea0003800000 */
.L_x_208:
[----:B------:R-:W-:Y:S05]  /*9670*/  EXIT ;  /* 0x000000000000794d */ /* 0x000fea0003800000 */
.L_x_17:
[----:B---3--:R3:W4:Y:S02]  /*9680*/  SYNCS.PHASECHK.TRANS64.TRYWAIT P1, [R3+URZ], R0 ;  /* 0x00000000030075a7 */ /* 0x008724000802017f */
[----:B----4-:R-:W-:Y:S05]  /*9690*/  @!P1 NANOSLEEP.SYNCS 0x989680 ;  /* 0x009896800000995d */ /* 0x010fea0003900000 */
[----:B------:R-:W4:Y:S02]  /*96a0*/  @!P1 SYNCS.PHASECHK.TRANS64 P1, [R3+URZ], R0 ;  /* 0x00000000030095a7 */ /* 0x000f24000802007f */
[----:B----4-:R-:W-:Y:S05]  /*96b0*/  @!P1 BRA `(.L_x_17) ;  /* 0xfffffffc00f09947 */ /* 0x010fea000383ffff */
[----:B------:R-:W-:Y:S05]  /*96c0*/  BRA `(.L_x_16) ;  /* 0xffffff7800e07947 */ /* 0x000fea000383ffff */
.L_x_22:
[----:B-1----:R-:W-:-:S04]  /*96d0*/  IMAD.U32 R4, RZ, RZ, UR9 ;  /* 0x00000009ff047e24 */ /* 0x002fc8000f8e00ff */
[----:B------:R1:W2:Y:S03]  /*96e0*/  SYNCS.PHASECHK.TRANS64.TRYWAIT P1, [R4+URZ], R3 ;  /* 0x00000003040075a7 */ /* 0x0002a6000802017f */
[----:B--2---:R-:W-:Y:S05]  /*96f0*/  @!P1 NANOSLEEP.SYNCS 0x989680 ;  /* 0x009896800000995d */ /* 0x004fea0003900000 */
[----:B------:R-:W2:Y:S02]  /*9700*/  @!P1 SYNCS.PHASECHK.TRANS64 P1, [R4+URZ], R3 ;  /* 0x00000003040095a7 */ /* 0x000ea4000802007f */
[----:B--2---:R-:W-:Y:S05]  /*9710*/  @!P1 BRA `(.L_x_22) ;  /* 0xfffffffc00ec9947 */ /* 0x004fea000383ffff */
[----:B------:R-:W-:Y:S05]  /*9720*/  BRA `(.L_x_21) ;  /* 0xffffff8400607947 */ /* 0x000fea000383ffff */
.L_x_195:
[----:B------:R-:W-:Y:S01]  /*9730*/  BSSY B1, `(.L_x_217) ;  /* 0x0000006000017945 */ /* 0x000fe20003800000 */
[----:B------:R-:W-:-:S07]  /*9740*/  IMAD.MOV.U32 R15, RZ, RZ, -0x1 ;  /* 0xffffffffff0f7424 */ /* 0x000fce00078e00ff */
[----:B------:R-:W-:Y:S05]  /*9750*/  WARPSYNC.COLLECTIVE R15, `(.L_x_218) ;  /* 0x000000000f0c7348 */ /* 0x000fea0003c00000 */
[----:B------:R-:W-:Y:S02]  /*9760*/  ELECT P6, UR62, PT ;  /* 0x00000000003e782f */ /* 0x000fe400038c0000 */
[----:B------:R-:W-:Y:S01]  /*9770*/  MOV R14, UR62 ;  /* 0x0000003e000e7c02 */ /* 0x000fe20008000f00 */
[----:B------:R-:W-:Y:S10]  /*9780*/  ENDCOLLECTIVE ;  /* 0x000000000000791b */ /* 0x000ff40003800000 */
.L_x_218:
[----:B------:R-:W-:Y:S05]  /*9790*/  BSYNC B1 ;  /* 0x0000000000017941 */ /* 0x000fea0003800000 */
.L_x_217:
[----:B------:R-:W-:Y:S05]  /*97a0*/  BRA `(.L_x_219) ;  /* 0xfffffff000007947 */ /* 0x000fea000383ffff */
.L_x_198:
[----:B0-----:R0:W1:Y:S02]  /*97b0*/  SYNCS.PHASECHK.TRANS64.TRYWAIT P1, [R14+URZ+0x30], R7 ;  /* 0x000030070e0075a7 */ /* 0x001064000802017f */
[----:B-1----:R-:W-:Y:S05]  /*97c0*/  @!P1 NANOSLEEP.SYNCS 0x989680 ;  /* 0x009896800000995d */ /* 0x002fea0003900000 */
[----:B------:R-:W1:Y:S02]  /*97d0*/  @!P1 SYNCS.PHASECHK.TRANS64 P1, [R14+URZ+0x30], R7 ;  /* 0x000030070e0095a7 */ /* 0x000e64000802007f */
[----:B-1----:R-:W-:Y:S05]  /*97e0*/  @!P1 BRA `(.L_x_198) ;  /* 0xfffffffc00f09947 */ /* 0x002fea000383ffff */
[----:B------:R-:W-:Y:S05]  /*97f0*/  BRA `(.L_x_220) ;  /* 0xfffffff000347947 */ /* 0x000fea000383ffff */
.L_x_207:
[----:B------:R-:W-:Y:S01]  /*9800*/  BSSY B0, `(.L_x_221) ;  /* 0x0000006000007945 */ /* 0x000fe20003800000 */
[----:B------:R-:W-:-:S07]  /*9810*/  IMAD.MOV.U32 R15, RZ, RZ, -0x1 ;  /* 0xffffffffff0f7424 */ /* 0x000fce00078e00ff */
[----:B------:R-:W-:Y:S05]  /*9820*/  WARPSYNC.COLLECTIVE R15, `(.L_x_222) ;  /* 0x000000000f0c7348 */ /* 0x000fea0003c00000 */
[----:B------:R-:W-:Y:S02]  /*9830*/  ELECT P6, UR62, PT ;  /* 0x00000000003e782f */ /* 0x000fe400038c0000 */
[----:B------:R-:W-:Y:S01]  /*9840*/  MOV R14, UR62 ;  /* 0x0000003e000e7c02 */ /* 0x000fe20008000f00 */
[----:B------:R-:W-:Y:S10]  /*9850*/  ENDCOLLECTIVE ;  /* 0x000000000000791b */ /* 0x000ff40003800000 */
.L_x_222:
[----:B------:R-:W-:Y:S05]  /*9860*/  BSYNC B0 ;  /* 0x0000000000007941 */ /* 0x000fea0003800000 */
.L_x_221:
[----:B------:R-:W-:Y:S05]  /*9870*/  BRA `(.L_x_223) ;  /* 0xfffffff800847947 */ /* 0x000fea000383ffff */
.L_x_211:
[----:B0-----:R0:W1:Y:S02]  /*9880*/  SYNCS.PHASECHK.TRANS64.TRYWAIT P0, [R7+URZ], R2 ;  /* 0x00000002070075a7 */ /* 0x001064000800017f */
[----:B-1----:R-:W-:Y:S05]  /*9890*/  @!P0 NANOSLEEP.SYNCS 0x989680 ;  /* 0x009896800000895d */ /* 0x002fea0003900000 */
[----:B------:R-:W1:Y:S02]  /*98a0*/  @!P0 SYNCS.PHASECHK.TRANS64 P0, [R7+URZ], R2 ;  /* 0x00000002070085a7 */ /* 0x000e64000800007f */
[----:B-1----:R-:W-:Y:S05]  /*98b0*/  @!P0 BRA `(.L_x_211) ;  /* 0xfffffffc00f08947 */ /* 0x002fea000383ffff */
[----:B------:R-:W-:Y:S05]  /*98c0*/  BRA `(.L_x_224) ;  /* 0xfffffff800c47947 */ /* 0x000fea000383ffff */
.L_x_212:
[----:B0-----:R0:W1:Y:S02]  /*98d0*/  SYNCS.PHASECHK.TRANS64.TRYWAIT P0, [R9+URZ], R4 ;  /* 0x00000004090075a7 */ /* 0x001064000800017f */
[----:B-1----:R-:W-:Y:S05]  /*98e0*/  @!P0 NANOSLEEP.SYNCS 0x989680 ;  /* 0x009896800000895d */ /* 0x002fea0003900000 */
[----:B------:R-:W1:Y:S02]  /*98f0*/  @!P0 SYNCS.PHASECHK.TRANS64 P0, [R9+URZ], R4 ;  /* 0x00000004090085a7 */ /* 0x000e64000800007f */
[----:B-1----:R-:W-:Y:S05]  /*9900*/  @!P0 BRA `(.L_x_212) ;  /* 0xfffffffc00f08947 */ /* 0x002fea000383ffff */
[----:B------:R-:W-:Y:S05]  /*9910*/  BRA `(.L_x_225) ;  /* 0xfffffff800d47947 */ /* 0x000fea000383ffff */
.L_x_213:
[----:B0-----:R0:W1:Y:S02]  /*9920*/  SYNCS.PHASECHK.TRANS64.TRYWAIT P0, [R6+URZ], R5 ;  /* 0x00000005060075a7 */ /* 0x001064000800017f */
[----:B-1----:R-:W-:Y:S05]  /*9930*/  @!P0 NANOSLEEP.SYNCS 0x989680 ;  /* 0x009896800000895d */ /* 0x002fea0003900000 */
[----:B------:R-:W1:Y:S02]  /*9940*/  @!P0 SYNCS.PHASECHK.TRANS64 P0, [R6+URZ], R5 ;  /* 0x00000005060085a7 */ /* 0x000e64000800007f */
[----:B-1----:R-:W-:Y:S05]  /*9950*/  @!P0 BRA `(.L_x_213) ;  /* 0xfffffffc00f08947 */ /* 0x002fea000383ffff */
[----:B------:R-:W-:Y:S05]  /*9960*/  BRA `(.L_x_226) ;  /* 0xfffffff800e47947 */ /* 0x000fea000383ffff */
.L_x_214:
[----:B0-----:R0:W1:Y:S02]  /*9970*/  SYNCS.PHASECHK.TRANS64.TRYWAIT P0, [R9+URZ], R4 ;  /* 0x00000004090075a7 */ /* 0x001064000800017f */
[----:B-1----:R-:W-:Y:S05]  /*9980*/  @!P0 NANOSLEEP.SYNCS 0x989680 ;  /* 0x009896800000895d */ /* 0x002fea0003900000 */
[----:B------:R-:W1:Y:S02]  /*9990*/  @!P0 SYNCS.PHASECHK.TRANS64 P0, [R9+URZ], R4 ;  /* 0x00000004090085a7 */ /* 0x000e64000800007f */
[----:B-1----:R-:W-:Y:S05]  /*99a0*/  @!P0 BRA `(.L_x_214) ;  /* 0xfffffffc00f08947 */ /* 0x002fea000383ffff */
[----:B------:R-:W-:Y:S05]  /*99b0*/  BRA `(.L_x_227) ;  /* 0xfffffff800f47947 */ /* 0x000fea000383ffff */
.L_x_215:
[----:B-1----:R1:W2:Y:S02]  /*99c0*/  SYNCS.PHASECHK.TRANS64.TRYWAIT P0, [R6+URZ], R5 ;  /* 0x00000005060075a7 */ /* 0x0022a4000800017f */
[----:B--2---:R-:W-:Y:S05]  /*99d0*/  @!P0 NANOSLEEP.SYNCS 0x989680 ;  /* 0x009896800000895d */ /* 0x004fea0003900000 */
[----:B------:R-:W2:Y:S02]  /*99e0*/  @!P0 SYNCS.PHASECHK.TRANS64 P0, [R6+URZ], R5 ;  /* 0x00000005060085a7 */ /* 0x000ea4000800007f */
[----:B--2---:R-:W-:Y:S05]  /*99f0*/  @!P0 BRA `(.L_x_215) ;  /* 0xfffffffc00f08947 */ /* 0x004fea000383ffff */
[----:B------:R-:W-:Y:S05]  /*9a00*/  BRA `(.L_x_228) ;  /* 0xfffffff800fc7947 */ /* 0x000fea000383ffff */
.L_x_229:
[----:B------:R-:W-:-:S00]  /*9a10*/  BRA `(.L_x_229) ;  /* 0xfffffffc00fc7947 */ /* 0x000fc0000383ffff */
[----:B------:R-:W-:-:S00]  /*9a20*/  NOP ;  /* 0x0000000000007918 */ /* 0x000fc00000000000 */
        /* <DEDUP_REMOVED lines=13> */
.L_x_230:


//--------------------- .nv.global.init           --------------------------
	.section	.nv.global.init,"aw",@progbits
.nv.global.init:
	.type		$str$22,@object
	.size		$str$22,($str$23 - $str$22)
$str$22:
        /*0000*/ 	.byte	0x6b, 0x5f, 0x74, 0x69, 0x6c, 0x65, 0x5f, 0x63, 0x6f, 0x75, 0x6e, 0x74, 0x20, 0x3e, 0x3d, 0x20
        /*0010*/ 	.byte	0x31, 0x00
	.type		$str$23,@object
	.size		$str$23,(__unnamed_1 - $str$23)
$str$23:
        /*0012*/ 	.byte	0x2f, 0x74, 0x6d, 0x70, 0x2f, 0x63, 0x75, 0x74, 0x6c, 0x61, 0x73, 0x73, 0x5f, 0x73, 0x77, 0x65
        /*0022*/ 	.byte	0x65, 0x70, 0x5f, 0x73, 0x72, 0x63, 0x2f, 0x69, 0x6e, 0x63, 0x6c, 0x75, 0x64, 0x65, 0x2f, 0x63
        /*0032*/ 	.byte	0x75, 0x74, 0x6c, 0x61, 0x73, 0x73, 0x2f, 0x67, 0x65, 0x6d, 0x6d, 0x2f, 0x63, 0x6f, 0x6c, 0x6c
        /*0042*/ 	.byte	0x65, 0x63, 0x74, 0x69, 0x76, 0x65, 0x2f, 0x73, 0x6d, 0x39, 0x30, 0x5f, 0x6d, 0x6d, 0x61, 0x5f
        /*0052*/ 	.byte	0x74, 0x6d, 0x61, 0x5f, 0x67, 0x6d, 0x6d, 0x61, 0x5f, 0x73, 0x73, 0x5f, 0x77, 0x61, 0x72, 0x70
        /*0062*/ 	.byte	0x73, 0x70, 0x65, 0x63, 0x69, 0x61, 0x6c, 0x69, 0x7a, 0x65, 0x64, 0x2e, 0x68, 0x70, 0x70, 0x00
	.type		__unnamed_1,@object
	.size		__unnamed_1,(.L_0 - __unnamed_1)
__unnamed_1:
        /*0072*/ 	.byte	0x76, 0x6f, 0x69, 0x64, 0x20, 0x63, 0x75, 0x74, 0x6c, 0x61, 0x73, 0x73, 0x3a, 0x3a, 0x67, 0x65
        /* <DEDUP_REMOVED lines=180> */
        /*0bc2*/ 	.byte	0x74, 0x79, 0x5d, 0x00
.L_0:


//--------------------- .nv.shared._ZN7cutlass13device_kernelINS_4gemm6kernel13GemmUniversalIN4cute5tupleIJiiiiEEENS1_10collective13CollectiveMmaINS1_34MainloopSm90TmaGmmaWarpSpecializedILi6ENS5_IJNS4_1CILi1EEESB_SB_EEENS1_35KernelTmaWarpSpecializedCooperativeEEENS5_IJNSA_ILi128EEENSA_ILi160EEENSA_ILi64EEEEEENS_10bfloat16_tENS5_IJlSB_lEEESJ_SK_NS4_8TiledMMAINS4_8MMA_AtomIJNS4_4SM904GMMA27MMA_64x32x16_F32BF16BF16_SSILNSO_5MajorE0ELSQ_0ELNSO_7ScaleInE1ELSR_1EEEEEENS4_6LayoutINS5_IJNSA_ILi2EEESB_SB_EEENS5_IJSB_NSA_ILi0EEESX_EEEEENS5_IJNS4_10UnderscoreES10_S10_EEEEENS4_13SM90_TMA_LOADENS4_14ComposedLayoutINS4_7SwizzleILi3ELi4ELi3EEENS4_18smem_ptr_flag_bitsILi16EEENSU_INS5_IJNSA_ILi8EEESH_EEENS5_IJSH_SB_EEEEEEEvNS4_8identityES13_S1D_vS1E_EENS_8epilogue10collective6detail29Sm90TmaWarpSpecializedAdapterINS1H_15DefaultEpilogueISJ_SK_SK_NS1G_6thread17LinearCombinationISJ_Li1EffLNS1L_9ScaleType4KindE0ELNS_15FloatRoundStyleE2ESJ_EENS1_15EpilogueDefaultEEEEEvvEEEEvNT_6ParamsE --------------------------
	.section	.nv.shared._ZN7cutlass13device_kernelINS_4gemm6kernel13GemmUniversalIN4cute5tupleIJiiiiEEENS1_10collective13CollectiveMmaINS1_34MainloopSm90TmaGmmaWarpSpecializedILi6ENS5_IJNS4_1CILi1EEESB_SB_EEENS1_35KernelTmaWarpSpecializedCooperativeEEENS5_IJNSA_ILi128EEENSA_ILi160EEENSA_ILi64EEEEEENS_10bfloat16_tENS5_IJlSB_lEEESJ_SK_NS4_8TiledMMAINS4_8MMA_AtomIJNS4_4SM904GMMA27MMA_64x32x16_F32BF16BF16_SSILNSO_5MajorE0ELSQ_0ELNSO_7ScaleInE1ELSR_1EEEEEENS4_6LayoutINS5_IJNSA_ILi2EEESB_SB_EEENS5_IJSB_NSA_ILi0EEESX_EEEEENS5_IJNS4_10UnderscoreES10_S10_EEEEENS4_13SM90_TMA_LOADENS4_14ComposedLayoutINS4_7SwizzleILi3ELi4ELi3EEENS4_18smem_ptr_flag_bitsILi16EEENSU_INS5_IJNSA_ILi8EEESH_EEENS5_IJSH_SB_EEEEEEEvNS4_8identityES13_S1D_vS1E_EENS_8epilogue10collective6detail29Sm90TmaWarpSpecializedAdapterINS1H_15DefaultEpilogueISJ_SK_SK_NS1G_6thread17LinearCombinationISJ_Li1EffLNS1L_9ScaleType4KindE0ELNS_15FloatRoundStyleE2ESJ_EENS1_15EpilogueDefaultEEEEEvvEEEEvNT_6ParamsE,"aw",@nobits
	.sectionflags	@""
	.align	16
	.zero		1024


//--------------------- .nv.shared.reserved.0     --------------------------
	.section	.nv.shared.reserved.0,"aw",@nobits
	.weak		__nv_reservedSMEM_offset_0_alias
	.size		__nv_reservedSMEM_offset_0_alias, 0, 0
	.other		__nv_reservedSMEM_offset_0_alias,@"STO_CUDA_RESERVED_SHARED STV_DEFAULT"
__nv_reservedSMEM_offset_0_alias:
	.zero		0


//--------------------- .nv.global                --------------------------
	.section	.nv.global,"aw",@nobits
.nv.global:
	.type		_ZN39_INTERNAL_ce5e2a04_4_k_cu_67820a4c_44034cute1_E,@object
	.size		_ZN39_INTERNAL_ce5e2a04_4_k_cu_67820a4c_44034cute1_E,(_ZN39_INTERNAL_ce5e2a04_4_k_cu_67820a4c_44034cuda3std3__45__cpo6cbeginE - _ZN39_INTERNAL_ce5e2a04_4_k_cu_67820a4c_44034cute1_E)
_ZN39_INTERNAL_ce5e2a04_4_k_cu_67820a4c_44034cute1_E:
	.zero		1
	.type		_ZN39_INTERNAL_ce5e2a04_4_k_cu_67820a4c_44034cuda3std3__45__cpo6cbeginE,@object
	.size		_ZN39_INTERNAL_ce5e2a04_4_k_cu_67820a4c_44034cuda3std3__45__cpo6cbeginE,(_ZN39_INTERNAL_ce5e2a04_4_k_cu_67820a4c_44034cuda3std3__48in_placeE - _ZN39_INTERNAL_ce5e2a04_4_k_cu_67820a4c_44034cuda3std3__45__cpo6cbeginE)
_ZN39_INTERNAL_ce5e2a04_4_k_cu_67820a4c_44034cuda3std3__45__cpo6cbeginE:
	.zero		1
	.type		_ZN39_INTERNAL_ce5e2a04_4_k_cu_67820a4c_44034cuda3std3__48in_placeE,@object
	.size		_ZN39_INTERNAL_ce5e2a04_4_k_cu_67820a4c_44034cuda3std3__48in_placeE,(_ZN39_INTERNAL_ce5e2a04_4_k_cu_67820a4c_44034cuda3std6ranges3__45__cpo9iter_moveE - _ZN39_INTERNAL_ce5e2a04_4_k_cu_67820a4c_44034cuda3std3__48in_placeE)
_ZN39_INTERNAL_ce5e2a04_4_k_cu_67820a4c_44034cuda3std3__48in_placeE:
	.zero		1
	.type		_ZN39_INTERNAL_ce5e2a04_4_k_cu_67820a4c_44034cuda3std6ranges3__45__cpo9iter_moveE,@object
	.size		_ZN39_INTERNAL_ce5e2a04_4_k_cu_67820a4c_44034cuda3std6ranges3__45__cpo9iter_moveE,(_ZN39_INTERNAL_ce5e2a04_4_k_cu_67820a4c_44034cuda3std3__45__cpo5beginE - _ZN39_INTERNAL_ce5e2a04_4_k_cu_67820a4c_44034cuda3std6ranges3__45__cpo9iter_moveE)
_ZN39_INTERNAL_ce5e2a04_4_k_cu_67820a4c_44034cuda3std6ranges3__45__cpo9iter_moveE:
	.zero		1
	.type		_ZN39_INTERNAL_ce5e2a04_4_k_cu_67820a4c_44034cuda3std3__45__cpo5beginE,@object
	.size		_ZN39_INTERNAL_ce5e2a04_4_k_cu_67820a4c_44034cuda3std3__45__cpo5beginE,(_ZN39_INTERNAL_ce5e2a04_4_k_cu_67820a4c_44034cuda3std3__441_GLOBAL__N__ce5e2a04_4_k_cu_67820a4c_44036ignoreE - _ZN39_INTERNAL_ce5e2a04_4_k_cu_67820a4c_44034cuda3std3__45__cpo5beginE)
_ZN39_INTERNAL_ce5e2a04_4_k_cu_67820a4c_44034cuda3std3__45__cpo5beginE:
	.zero		1
	.type		_ZN39_INTERNAL_ce5e2a04_4_k_cu_67820a4c_44034cuda3std3__441_GLOBAL__N__ce5e2a04_4_k_cu_67820a4c_44036ignoreE,@object
	.size		_ZN39_INTERNAL_ce5e2a04_4_k_cu_67820a4c_44034cuda3std3__441_GLOBAL__N__ce5e2a04_4_k_cu_67820a4c_44036ignoreE,(_ZN39_INTERNAL_ce5e2a04_4_k_cu_67820a4c_44034cute7productE - _ZN39_INTERNAL_ce5e2a04_4_k_cu_67820a4c_44034cuda3std3__441_GLOBAL__N__ce5e2a04_4_k_cu_67820a4c_44036ignoreE)
_ZN39_INTERNAL_ce5e2a04_4_k_cu_67820a4c_44034cuda3std3__441_GLOBAL__N__ce5e2a04_4_k_cu_67820a4c_44036ignoreE:
	.zero		1
	.type		_ZN39_INTERNAL_ce5e2a04_4_k_cu_67820a4c_44034cute7productE,@object
	.size		_ZN39_INTERNAL_ce5e2a04_4_k_cu_67820a4c_44034cute7productE,(_ZN39_INTERNAL_ce5e2a04_4_k_cu_67820a4c_44034cuda3std3__45__cpo3endE - _ZN39_INTERNAL_ce5e2a04_4_k_cu_67820a4c_44034cute7productE)
_ZN39_INTERNAL_ce5e2a04_4_k_cu_67820a4c_44034cute7productE:
	.zero		1
	.type		_ZN39_INTERNAL_ce5e2a04_4_k_cu_67820a4c_44034cuda3std3__45__cpo3endE,@object
	.size		_ZN39_INTERNAL_ce5e2a04_4_k_cu_67820a4c_44034cuda3std3__45__cpo3endE,(_ZN39_INTERNAL_ce5e2a04_4_k_cu_67820a4c_44034cuda3std3__419piecewise_constructE - _ZN39_INTERNAL_ce5e2a04_4_k_cu_67820a4c_44034cuda3std3__45__cpo3endE)
_ZN39_INTERNAL_ce5e2a04_4_k_cu_67820a4c_44034cuda3std3__45__cpo3endE:
	.zero		1
	.type		_ZN39_INTERNAL_ce5e2a04_4_k_cu_67820a4c_44034cuda3std3__419piecewise_constructE,@object
	.size		_ZN39_INTERNAL_ce5e2a04_4_k_cu_67820a4c_44034cuda3std3__419piecewise_constructE,(_ZN39_INTERNAL_ce5e2a04_4_k_cu_67820a4c_44034cuda3std3__45__cpo4cendE - _ZN39_INTERNAL_ce5e2a04_4_k_cu_67820a4c_44034cuda3std3__419piecewise_constructE)
_ZN39_INTERNAL_ce5e2a04_4_k_cu_67820a4c_44034cuda3std3__419piecewise_constructE:
	.zero		1
	.type		_ZN39_INTERNAL_ce5e2a04_4_k_cu_67820a4c_44034cuda3std3__45__cpo4cendE,@object
	.size		_ZN39_INTERNAL_ce5e2a04_4_k_cu_67820a4c_44034cuda3std3__45__cpo4cendE,(_ZN39_INTERNAL_ce5e2a04_4_k_cu_67820a4c_44034cuda3std6ranges3__45__cpo4swapE - _ZN39_INTERNAL_ce5e2a04_4_k_cu_67820a4c_44034cuda3std3__45__cpo4cendE)
_ZN39_INTERNAL_ce5e2a04_4_k_cu_67820a4c_44034cuda3std3__45__cpo4cendE:
	.zero		1
	.type		_ZN39_INTERNAL_ce5e2a04_4_k_cu_67820a4c_44034cuda3std6ranges3__45__cpo4swapE,@object
	.size		_ZN39_INTERNAL_ce5e2a04_4_k_cu_67820a4c_44034cuda3std6ranges3__45__cpo4swapE,(.L_8 - _ZN39_INTERNAL_ce5e2a04_4_k_cu_67820a4c_44034cuda3std6ranges3__45__cpo4swapE)
_ZN39_INTERNAL_ce5e2a04_4_k_cu_67820a4c_44034cuda3std6ranges3__45__cpo4swapE:
	.zero		1
.L_8:


//--------------------- .nv.constant0._ZN7cutlass13device_kernelINS_4gemm6kernel13GemmUniversalIN4cute5tupleIJiiiiEEENS1_10collective13CollectiveMmaINS1_34MainloopSm90TmaGmmaWarpSpecializedILi6ENS5_IJNS4_1CILi1EEESB_SB_EEENS1_35KernelTmaWarpSpecializedCooperativeEEENS5_IJNSA_ILi128EEENSA_ILi160EEENSA_ILi64EEEEEENS_10bfloat16_tENS5_IJlSB_lEEESJ_SK_NS4_8TiledMMAINS4_8MMA_AtomIJNS4_4SM904GMMA27MMA_64x32x16_F32BF16BF16_SSILNSO_5MajorE0ELSQ_0ELNSO_7ScaleInE1ELSR_1EEEEEENS4_6LayoutINS5_IJNSA_ILi2EEESB_SB_EEENS5_IJSB_NSA_ILi0EEESX_EEEEENS5_IJNS4_10UnderscoreES10_S10_EEEEENS4_13SM90_TMA_LOADENS4_14ComposedLayoutINS4_7SwizzleILi3ELi4ELi3EEENS4_18smem_ptr_flag_bitsILi16EEENSU_INS5_IJNSA_ILi8EEESH_EEENS5_IJSH_SB_EEEEEEEvNS4_8identityES13_S1D_vS1E_EENS_8epilogue10collective6detail29Sm90TmaWarpSpecializedAdapterINS1H_15DefaultEpilogueISJ_SK_SK_NS1G_6thread17LinearCombinationISJ_Li1EffLNS1L_9ScaleType4KindE0ELNS_15FloatRoundStyleE2ESJ_EENS1_15EpilogueDefaultEEEEEvvEEEEvNT_6ParamsE --------------------------
	.section	.nv.constant0._ZN7cutlass13device_kernelINS_4gemm6kernel13GemmUniversalIN4cute5tupleIJiiiiEEENS1_10collective13CollectiveMmaINS1_34MainloopSm90TmaGmmaWarpSpecializedILi6ENS5_IJNS4_1CILi1EEESB_SB_EEENS1_35KernelTmaWarpSpecializedCooperativeEEENS5_IJNSA_ILi128EEENSA_ILi160EEENSA_ILi64EEEEEENS_10bfloat16_tENS5_IJlSB_lEEESJ_SK_NS4_8TiledMMAINS4_8MMA_AtomIJNS4_4SM904GMMA27MMA_64x32x16_F32BF16BF16_SSILNSO_5MajorE0ELSQ_0ELNSO_7ScaleInE1ELSR_1EEEEEENS4_6LayoutINS5_IJNSA_ILi2EEESB_SB_EEENS5_IJSB_NSA_ILi0EEESX_EEEEENS5_IJNS4_10UnderscoreES10_S10_EEEEENS4_13SM90_TMA_LOADENS4_14ComposedLayoutINS4_7SwizzleILi3ELi4ELi3EEENS4_18smem_ptr_flag_bitsILi16EEENSU_INS5_IJNSA_ILi8EEESH_EEENS5_IJSH_SB_EEEEEEEvNS4_8identityES13_S1D_vS1E_EENS_8epilogue10collective6detail29Sm90TmaWarpSpecializedAdapterINS1H_15DefaultEpilogueISJ_SK_SK_NS1G_6thread17LinearCombinationISJ_Li1EffLNS1L_9ScaleType4KindE0ELNS_15FloatRoundStyleE2ESJ_EENS1_15EpilogueDefaultEEEEEvvEEEEvNT_6ParamsE,"a",@progbits
	.sectionflags	@""
	.align	4
.nv.constant0._ZN7cutlass13device_kernelINS_4gemm6kernel13GemmUniversalIN4cute5tupleIJiiiiEEENS1_10collective13CollectiveMmaINS1_34MainloopSm90TmaGmmaWarpSpecializedILi6ENS5_IJNS4_1CILi1EEESB_SB_EEENS1_35KernelTmaWarpSpecializedCooperativeEEENS5_IJNSA_ILi128EEENSA_ILi160EEENSA_ILi64EEEEEENS_10bfloat16_tENS5_IJlSB_lEEESJ_SK_NS4_8TiledMMAINS4_8MMA_AtomIJNS4_4SM904GMMA27MMA_64x32x16_F32BF16BF16_SSILNSO_5MajorE0ELSQ_0ELNSO_7ScaleInE1ELSR_1EEEEEENS4_6LayoutINS5_IJNSA_ILi2EEESB_SB_EEENS5_IJSB_NSA_ILi0EEESX_EEEEENS5_IJNS4_10UnderscoreES10_S10_EEEEENS4_13SM90_TMA_LOADENS4_14ComposedLayoutINS4_7SwizzleILi3ELi4ELi3EEENS4_18smem_ptr_flag_bitsILi16EEENSU_INS5_IJNSA_ILi8EEESH_EEENS5_IJSH_SB_EEEEEEEvNS4_8identityES13_S1D_vS1E_EENS_8epilogue10collective6detail29Sm90TmaWarpSpecializedAdapterINS1H_15DefaultEpilogueISJ_SK_SK_NS1G_6thread17LinearCombinationISJ_Li1EffLNS1L_9ScaleType4KindE0ELNS_15FloatRoundStyleE2ESJ_EENS1_15EpilogueDefaultEEEEEvvEEEEvNT_6ParamsE:
	.zero		1664


//--------------------- SYMBOLS --------------------------

	.type		.nv.reservedSmem.offset0,@object
	.size		.nv.reservedSmem.offset0,0x4
	.type		__assertfail,@function
